def attn_fwd(
    Q,
    K,
    V,
    Out,
    Lse,
    sm_scale,
    stride_qz,
    stride_qh,
    stride_qm,
    stride_qk,
    stride_kz,
    stride_kh,
    stride_kn,
    stride_kk,
    stride_vz,
    stride_vh,
    stride_vn,
    stride_vk,
    stride_oz,
    stride_oh,
    stride_om,
    stride_ok,
    seqlen_q,
    seqlen_k,
    BLOCK_M: tl.constexpr,
    BLOCK_N: tl.constexpr,
    HEAD_DIM: tl.constexpr,
    CAUSAL: tl.constexpr,
):
    start_m = tl.program_id(0)
    off_hz = tl.program_id(1)
    q_off = off_hz * stride_qh
    k_off = off_hz * stride_kh
    v_off = off_hz * stride_vh
    offs_m = start_m * BLOCK_M + tl.arange(0, BLOCK_M)
    offs_d = tl.arange(0, HEAD_DIM)
    offs_n = tl.arange(0, BLOCK_N)
    q_ptrs = Q + q_off + offs_m[:, None] * stride_qm + offs_d[None, :] * stride_qk
    k_ptrs = K + k_off + offs_d[:, None] * stride_kk + offs_n[None, :] * stride_kn
    v_ptrs = V + v_off + offs_n[:, None] * stride_vn + offs_d[None, :] * stride_vk
    m_i = tl.full([BLOCK_M], float("-inf"), dtype=tl.float32)
    l_i = tl.zeros([BLOCK_M], dtype=tl.float32) + 1.0
    acc = tl.zeros([BLOCK_M, HEAD_DIM], dtype=tl.float32)
    q = tl.load(q_ptrs)
    acc, l_i, m_i = _attn_fwd_inner(
        acc,
        l_i,
        m_i,
        q,
        k_ptrs,
        v_ptrs,
        sm_scale,
        stride_kn,
        stride_vn,
        start_m,
        seqlen_k,
        BLOCK_M,
        BLOCK_N,
        HEAD_DIM,
        CAUSAL,
    )
    acc = acc / l_i[:, None]
    lse = m_i + tl.math.log2(l_i) / 1.4426950408889634
    o_ptrs = (
        Out
        + off_hz * stride_oh
        + offs_m[:, None] * stride_om
        + offs_d[None, :] * stride_ok
    )
    tl.store(o_ptrs, acc.to(Out.dtype.element_ty))
    tl.store(Lse + off_hz * seqlen_q + offs_m, lse)

# config = {"BLOCK_M": 256, "BLOCK_N": 128, "HEAD_DIM": 32, "arch": "sm_90", "causal": false, "dtype": "fp8e4m3", "num_stages": 2, "num_warps": 8}
# arch = sm_90


// ===== COMPILED SASS (sm_90a) =====

	.target	sm_90a

	.elftype	@"ET_EXEC"


//--------------------- .note.nv.tkinfo           --------------------------
	.section	.note.nv.tkinfo,"",@"SHT_NOTE"
	.sectionflags	@"SHF_NOTE_NV_TKINFO"
	.tkinfo
        /*0018*/ 	.word	0x00000002
        /*0030*/ 	.string	""
        /*0030*/ 	.string	"ptxas"
        /*0030*/ 	.string	"Cuda compilation tools, release 13.0, V13.0.88"
        /*0030*/ 	.string	"Build cuda_13.0.r13.0/compiler.36424714_0"
        /*0030*/ 	.string	"-v  -suppress-debug-info  -lineinfo  -arch sm_90a "



//--------------------- .note.nv.cuinfo           --------------------------
	.section	.note.nv.cuinfo,"",@"SHT_NOTE"
	.sectionflags	@"SHF_NOTE_NV_CUINFO"
        /*0018*/ 	.short	0x0002
        /*001a*/ 	.short	0x005a
        /*001c*/ 	.short	0x0082
	.zero		2


//--------------------- .nv.info                  --------------------------
	.section	.nv.info,"",@"SHT_CUDA_INFO"
	.align	4


	//----- nvinfo : EIATTR_REGCOUNT
	.align		4
        /*0000*/ 	.byte	0x04, 0x2f
        /*0002*/ 	.short	(.L_2 - .L_1)
	.align		4
.L_1:
        /*0004*/ 	.word	index@(attn_fwd)
        /*0008*/ 	.word	0x000000ff


	//----- nvinfo : EIATTR_FRAME_SIZE
	.align		4
.L_2:
        /*000c*/ 	.byte	0x04, 0x11
        /*000e*/ 	.short	(.L_4 - .L_3)
	.align		4
.L_3:
        /*0010*/ 	.word	index@(attn_fwd)
        /*0014*/ 	.word	0x00000040


	//----- nvinfo : EIATTR_MIN_STACK_SIZE
	.align		4
.L_4:
        /*0018*/ 	.byte	0x04, 0x12
        /*001a*/ 	.short	(.L_6 - .L_5)
	.align		4
.L_5:
        /*001c*/ 	.word	index@(attn_fwd)
        /*0020*/ 	.word	0x00000040
.L_6:


//--------------------- .nv.compat                --------------------------
	.section	.nv.compat,"",@"SHT_CUDA_COMPAT_INFO"
	.align	4
        /*0000*/ 	.byte	0x02, 0x09, 0x01, 0x00, 0x02, 0x02, 0x04, 0x00, 0x02, 0x05, 0x05, 0x00, 0x03, 0x07, 0x01, 0x01
        /*0010*/ 	.byte	0x02, 0x03, 0x00, 0x00, 0x02, 0x06, 0x01, 0x00, 0x04, 0x0b, 0x08, 0x00, 0x00, 0x00, 0x00, 0x00
        /*0020*/ 	.byte	0x00, 0x00, 0x00, 0x00


//--------------------- .nv.info.attn_fwd         --------------------------
	.section	.nv.info.attn_fwd,"",@"SHT_CUDA_INFO"
	.sectionflags	@""
	.align	4


	//----- nvinfo : EIATTR_CUDA_API_VERSION
	.align		4
        /*0000*/ 	.byte	0x04, 0x37
        /*0002*/ 	.short	(.L_8 - .L_7)
.L_7:
        /*0004*/ 	.word	0x00000082


	//----- nvinfo : EIATTR_KPARAM_INFO
	.align		4
.L_8:
        /*0008*/ 	.byte	0x04, 0x17
        /*000a*/ 	.short	(.L_10 - .L_9)
.L_9:
        /*000c*/ 	.word	0x00000000
        /*0010*/ 	.short	0x0019
        /*0012*/ 	.short	0x0080
        /*0014*/ 	.byte	0x00, 0xf4, 0x21, 0x00


	//----- nvinfo : EIATTR_KPARAM_INFO
	.align		4
.L_10:
        /*0018*/ 	.byte	0x04, 0x17
        /*001a*/ 	.short	(.L_12 - .L_11)
.L_11:
        /*001c*/ 	.word	0x00000000
        /*0020*/ 	.short	0x0018
        /*0022*/ 	.short	0x0078
        /*0024*/ 	.byte	0x00, 0xf4, 0x21, 0x00


	//----- nvinfo : EIATTR_KPARAM_INFO
	.align		4
.L_12:
        /*0028*/ 	.byte	0x04, 0x17
        /*002a*/ 	.short	(.L_14 - .L_13)
.L_13:
        /*002c*/ 	.word	0x00000000
        /*0030*/ 	.short	0x0017
        /*0032*/ 	.short	0x0070
        /*0034*/ 	.byte	0x00, 0xf0, 0x11, 0x00


	//----- nvinfo : EIATTR_KPARAM_INFO
	.align		4
.L_14:
        /*0038*/ 	.byte	0x04, 0x17
        /*003a*/ 	.short	(.L_16 - .L_15)
.L_15:
        /*003c*/ 	.word	0x00000000
        /*0040*/ 	.short	0x0016
        /*0042*/ 	.short	0x006c
        /*0044*/ 	.byte	0x00, 0xf0, 0x11, 0x00


	//----- nvinfo : EIATTR_KPARAM_INFO
	.align		4
.L_16:
        /*0048*/ 	.byte	0x04, 0x17
        /*004a*/ 	.short	(.L_18 - .L_17)
.L_17:
        /*004c*/ 	.word	0x00000000
        /*0050*/ 	.short	0x0015
        /*0052*/ 	.short	0x0068
        /*0054*/ 	.byte	0x00, 0xf0, 0x11, 0x00


	//----- nvinfo : EIATTR_KPARAM_INFO
	.align		4
.L_18:
        /*0058*/ 	.byte	0x04, 0x17
        /*005a*/ 	.short	(.L_20 - .L_19)
.L_19:
        /*005c*/ 	.word	0x00000000
        /*0060*/ 	.short	0x0014
        /*0062*/ 	.short	0x0064
        /*0064*/ 	.byte	0x00, 0xf0, 0x11, 0x00


	//----- nvinfo : EIATTR_KPARAM_INFO
	.align		4
.L_20:
        /*0068*/ 	.byte	0x04, 0x17
        /*006a*/ 	.short	(.L_22 - .L_21)
.L_21:
        /*006c*/ 	.word	0x00000000
        /*0070*/ 	.short	0x0013
        /*0072*/ 	.short	0x0060
        /*0074*/ 	.byte	0x00, 0xf0, 0x11, 0x00


	//----- nvinfo : EIATTR_KPARAM_INFO
	.align		4
.L_22:
        /*0078*/ 	.byte	0x04, 0x17
        /*007a*/ 	.short	(.L_24 - .L_23)
.L_23:
        /*007c*/ 	.word	0x00000000
        /*0080*/ 	.short	0x0012
        /*0082*/ 	.short	0x005c
        /*0084*/ 	.byte	0x00, 0xf0, 0x11, 0x00


	//----- nvinfo : EIATTR_KPARAM_INFO
	.align		4
.L_24:
        /*0088*/ 	.byte	0x04, 0x17
        /*008a*/ 	.short	(.L_26 - .L_25)
.L_25:
        /*008c*/ 	.word	0x00000000
        /*0090*/ 	.short	0x0011
        /*0092*/ 	.short	0x0058
        /*0094*/ 	.byte	0x00, 0xf0, 0x11, 0x00


	//----- nvinfo : EIATTR_KPARAM_INFO
	.align		4
.L_26:
        /*0098*/ 	.byte	0x04, 0x17
        /*009a*/ 	.short	(.L_28 - .L_27)
.L_27:
        /*009c*/ 	.word	0x00000000
        /*00a0*/ 	.short	0x0010
        /*00a2*/ 	.short	0x0054
        /*00a4*/ 	.byte	0x00, 0xf0, 0x11, 0x00


	//----- nvinfo : EIATTR_KPARAM_INFO
	.align		4
.L_28:
        /*00a8*/ 	.byte	0x04, 0x17
        /*00aa*/ 	.short	(.L_30 - .L_29)
.L_29:
        /*00ac*/ 	.word	0x00000000
        /*00b0*/ 	.short	0x000f
        /*00b2*/ 	.short	0x0050
        /*00b4*/ 	.byte	0x00, 0xf0, 0x11, 0x00


	//----- nvinfo : EIATTR_KPARAM_INFO
	.align		4
.L_30:
        /*00b8*/ 	.byte	0x04, 0x17
        /*00ba*/ 	.short	(.L_32 - .L_31)
.L_31:
        /*00bc*/ 	.word	0x00000000
        /*00c0*/ 	.short	0x000e
        /*00c2*/ 	.short	0x004c
        /*00c4*/ 	.byte	0x00, 0xf0, 0x11, 0x00


	//----- nvinfo : EIATTR_KPARAM_INFO
	.align		4
.L_32:
        /*00c8*/ 	.byte	0x04, 0x17
        /*00ca*/ 	.short	(.L_34 - .L_33)
.L_33:
        /*00cc*/ 	.word	0x00000000
        /*00d0*/ 	.short	0x000d
        /*00d2*/ 	.short	0x0048
        /*00d4*/ 	.byte	0x00, 0xf0, 0x11, 0x00


	//----- nvinfo : EIATTR_KPARAM_INFO
	.align		4
.L_34:
        /*00d8*/ 	.byte	0x04, 0x17
        /*00da*/ 	.short	(.L_36 - .L_35)
.L_35:
        /*00dc*/ 	.word	0x00000000
        /*00e0*/ 	.short	0x000c
        /*00e2*/ 	.short	0x0044
        /*00e4*/ 	.byte	0x00, 0xf0, 0x11, 0x00


	//----- nvinfo : EIATTR_KPARAM_INFO
	.align		4
.L_36:
        /*00e8*/ 	.byte	0x04, 0x17
        /*00ea*/ 	.short	(.L_38 - .L_37)
.L_37:
        /*00ec*/ 	.word	0x00000000
        /*00f0*/ 	.short	0x000b
        /*00f2*/ 	.short	0x0040
        /*00f4*/ 	.byte	0x00, 0xf0, 0x11, 0x00


	//----- nvinfo : EIATTR_KPARAM_INFO
	.align		4
.L_38:
        /*00f8*/ 	.byte	0x04, 0x17
        /*00fa*/ 	.short	(.L_40 - .L_39)
.L_39:
        /*00fc*/ 	.word	0x00000000
        /*0100*/ 	.short	0x000a
        /*0102*/ 	.short	0x003c
        /*0104*/ 	.byte	0x00, 0xf0, 0x11, 0x00


	//----- nvinfo : EIATTR_KPARAM_INFO
	.align		4
.L_40:
        /*0108*/ 	.byte	0x04, 0x17
        /*010a*/ 	.short	(.L_42 - .L_41)
.L_41:
        /*010c*/ 	.word	0x00000000
        /*0110*/ 	.short	0x0009
        /*0112*/ 	.short	0x0038
        /*0114*/ 	.byte	0x00, 0xf0, 0x11, 0x00


	//----- nvinfo : EIATTR_KPARAM_INFO
	.align		4
.L_42:
        /*0118*/ 	.byte	0x04, 0x17
        /*011a*/ 	.short	(.L_44 - .L_43)
.L_43:
        /*011c*/ 	.word	0x00000000
        /*0120*/ 	.short	0x0008
        /*0122*/ 	.short	0x0034
        /*0124*/ 	.byte	0x00, 0xf0, 0x11, 0x00


	//----- nvinfo : EIATTR_KPARAM_INFO
	.align		4
.L_44:
        /*0128*/ 	.byte	0x04, 0x17
        /*012a*/ 	.short	(.L_46 - .L_45)
.L_45:
        /*012c*/ 	.word	0x00000000
        /*0130*/ 	.short	0x0007
        /*0132*/ 	.short	0x0030
        /*0134*/ 	.byte	0x00, 0xf0, 0x11, 0x00


	//----- nvinfo : EIATTR_KPARAM_INFO
	.align		4
.L_46:
        /*0138*/ 	.byte	0x04, 0x17
        /*013a*/ 	.short	(.L_48 - .L_47)
.L_47:
        /*013c*/ 	.word	0x00000000
        /*0140*/ 	.short	0x0006
        /*0142*/ 	.short	0x002c
        /*0144*/ 	.byte	0x00, 0xf0, 0x11, 0x00


	//----- nvinfo : EIATTR_KPARAM_INFO
	.align		4
.L_48:
        /*0148*/ 	.byte	0x04, 0x17
        /*014a*/ 	.short	(.L_50 - .L_49)
.L_49:
        /*014c*/ 	.word	0x00000000
        /*0150*/ 	.short	0x0005
        /*0152*/ 	.short	0x0028
        /*0154*/ 	.byte	0x00, 0xf0, 0x11, 0x00


	//----- nvinfo : EIATTR_KPARAM_INFO
	.align		4
.L_50:
        /*0158*/ 	.byte	0x04, 0x17
        /*015a*/ 	.short	(.L_52 - .L_51)
.L_51:
        /*015c*/ 	.word	0x00000000
        /*0160*/ 	.short	0x0004
        /*0162*/ 	.short	0x0020
        /*0164*/ 	.byte	0x00, 0xf4, 0x21, 0x00


	//----- nvinfo : EIATTR_KPARAM_INFO
	.align		4
.L_52:
        /*0168*/ 	.byte	0x04, 0x17
        /*016a*/ 	.short	(.L_54 - .L_53)
.L_53:
        /*016c*/ 	.word	0x00000000
        /*0170*/ 	.short	0x0003
        /*0172*/ 	.short	0x0018
        /*0174*/ 	.byte	0x00, 0xf4, 0x21, 0x00


	//----- nvinfo : EIATTR_KPARAM_INFO
	.align		4
.L_54:
        /*0178*/ 	.byte	0x04, 0x17
        /*017a*/ 	.short	(.L_56 - .L_55)
.L_55:
        /*017c*/ 	.word	0x00000000
        /*0180*/ 	.short	0x0002
        /*0182*/ 	.short	0x0010
        /*0184*/ 	.byte	0x00, 0xf4, 0x21, 0x00


	//----- nvinfo : EIATTR_KPARAM_INFO
	.align		4
.L_56:
        /*0188*/ 	.byte	0x04, 0x17
        /*018a*/ 	.short	(.L_58 - .L_57)
.L_57:
        /*018c*/ 	.word	0x00000000
        /*0190*/ 	.short	0x0001
        /*0192*/ 	.short	0x0008
        /*0194*/ 	.byte	0x00, 0xf4, 0x21, 0x00


	//----- nvinfo : EIATTR_KPARAM_INFO
	.align		4
.L_58:
        /*0198*/ 	.byte	0x04, 0x17
        /*019a*/ 	.short	(.L_60 - .L_59)
.L_59:
        /*019c*/ 	.word	0x00000000
        /*01a0*/ 	.short	0x0000
        /*01a2*/ 	.short	0x0000
        /*01a4*/ 	.byte	0x00, 0xf4, 0x21, 0x00


	//----- nvinfo : EIATTR_SPARSE_MMA_MASK
	.align		4
.L_60:
        /*01a8*/ 	.byte	0x03, 0x50
        /*01aa*/ 	.short	0x0000


	//----- nvinfo : EIATTR_MAXREG_COUNT
	.align		4
        /*01ac*/ 	.byte	0x03, 0x1b
        /*01ae*/ 	.short	0x00ff


	//----- nvinfo : EIATTR_NUM_BARRIERS
	.align		4
        /*01b0*/ 	.byte	0x02, 0x4c
        /*01b2*/ 	.byte	0x01
	.zero		1


	//----- nvinfo : EIATTR_ANNOTATIONS
	.align		4
        /*01b4*/ 	.byte	0x04, 0x55
        /*01b6*/ 	.short	(.L_62 - .L_61)


	//   ....[0]....
.L_61:
        /*01b8*/ 	.word	0x00000001
        /*01bc*/ 	.byte	0xc0, 0x14, 0x00, 0x00, 0x01, 0x00, 0x00, 0x00, 0x70, 0x15, 0x00, 0x00, 0x01, 0x00, 0x00, 0x00
        /* <DEDUP_REMOVED lines=14> */
        /*02ac*/ 	.byte	0xe0, 0x3a, 0x00, 0x00, 0x01, 0x00, 0x00, 0x00, 0x00, 0x3b, 0x00, 0x00


	//----- nvinfo : EIATTR_MERCURY_ISA_VERSION
	.align		4
.L_62:
        /*02b8*/ 	.byte	0x03, 0x5f
        /*02ba*/ 	.short	0x0101


	//----- nvinfo : EIATTR_COOP_GROUP_MASK_REGIDS
	.align		4
        /*02bc*/ 	.byte	0x04, 0x29
        /*02be*/ 	.short	(.L_64 - .L_63)


	//   ....[0]....
.L_63:
        /*02c0*/ 	.word	0xffffffff


	//   ....[1]....
        /*02c4*/ 	.word	0xffffffff


	//   ....[2]....
        /*02c8*/ 	.word	0xffffffff


	//   ....[3]....
        /*02cc*/ 	.word	0xffffffff


	//   ....[4]....
        /*02d0*/ 	.word	0xffffffff


	//   ....[5]....
        /*02d4*/ 	.word	0xffffffff


	//   ....[6]....
        /*02d8*/ 	.word	0xffffffff


	//   ....[7]....
        /*02dc*/ 	.word	0xffffffff


	//   ....[8]....
        /*02e0*/ 	.word	0xffffffff


	//   ....[9]....
        /*02e4*/ 	.word	0xffffffff


	//   ....[10]....
        /*02e8*/ 	.word	0xffffffff


	//   ....[11]....
        /*02ec*/ 	.word	0xffffffff


	//   ....[12]....
        /*02f0*/ 	.word	0xffffffff


	//   ....[13]....
        /*02f4*/ 	.word	0xffffffff


	//   ....[14]....
        /*02f8*/ 	.word	0xffffffff


	//   ....[15]....
        /*02fc*/ 	.word	0xffffffff


	//   ....[16]....
        /*0300*/ 	.word	0xffffffff


	//   ....[17]....
        /*0304*/ 	.word	0xffffffff


	//   ....[18]....
        /*0308*/ 	.word	0xffffffff


	//   ....[19]....
        /*030c*/ 	.word	0xffffffff


	//   ....[20]....
        /*0310*/ 	.word	0xffffffff


	//   ....[21]....
        /*0314*/ 	.word	0xffffffff


	//   ....[22]....
        /*0318*/ 	.word	0xffffffff


	//   ....[23]....
        /*031c*/ 	.word	0xffffffff


	//   ....[24]....
        /*0320*/ 	.word	0xffffffff


	//   ....[25]....
        /*0324*/ 	.word	0xffffffff


	//   ....[26]....
        /*0328*/ 	.word	0xffffffff


	//   ....[27]....
        /*032c*/ 	.word	0xffffffff


	//   ....[28]....
        /*0330*/ 	.word	0xffffffff


	//   ....[29]....
        /*0334*/ 	.word	0xffffffff


	//   ....[30]....
        /*0338*/ 	.word	0xffffffff


	//   ....[31]....
        /*033c*/ 	.word	0xffffffff


	//   ....[32]....
        /*0340*/ 	.word	0xffffffff


	//   ....[33]....
        /*0344*/ 	.word	0xffffffff


	//   ....[34]....
        /*0348*/ 	.word	0xffffffff


	//   ....[35]....
        /*034c*/ 	.word	0xffffffff


	//   ....[36]....
        /*0350*/ 	.word	0xffffffff


	//   ....[37]....
        /*0354*/ 	.word	0xffffffff


	//   ....[38]....
        /*0358*/ 	.word	0xffffffff


	//   ....[39]....
        /*035c*/ 	.word	0xffffffff


	//   ....[40]....
        /*0360*/ 	.word	0xffffffff


	//   ....[41]....
        /*0364*/ 	.word	0xffffffff


	//   ....[42]....
        /*0368*/ 	.word	0xffffffff


	//   ....[43]....
        /*036c*/ 	.word	0xffffffff


	//   ....[44]....
        /*0370*/ 	.word	0xffffffff


	//   ....[45]....
        /*0374*/ 	.word	0xffffffff


	//   ....[46]....
        /*0378*/ 	.word	0xffffffff


	//   ....[47]....
        /*037c*/ 	.word	0xffffffff


	//----- nvinfo : EIATTR_COOP_GROUP_INSTR_OFFSETS
	.align		4
.L_64:
        /*0380*/ 	.byte	0x04, 0x28
        /*0382*/ 	.short	(.L_66 - .L_65)


	//   ....[0]....
.L_65:
        /*0384*/ 	.word	0x000025e0


	//   ....[1]....
        /*0388*/ 	.word	0x00002700


	//   ....[2]....
        /*038c*/ 	.word	0x00002e80


	//   ....[3]....
        /*0390*/ 	.word	0x00003030


	//   ....[4]....
        /*0394*/ 	.word	0x00003790


	//   ....[5]....
        /*0398*/ 	.word	0x00003890


	//   ....[6]....
        /*039c*/ 	.word	0x00003b30


	//   ....[7]....
        /*03a0*/ 	.word	0x00003c30


	//   ....[8]....
        /*03a4*/ 	.word	0x000052a0


	//   ....[9]....
        /*03a8*/ 	.word	0x00005330


	//   ....[10]....
        /*03ac*/ 	.word	0x00005360


	//   ....[11]....
        /*03b0*/ 	.word	0x00005380


	//   ....[12]....
        /*03b4*/ 	.word	0x00005390


	//   ....[13]....
        /*03b8*/ 	.word	0x000053a0


	//   ....[14]....
        /*03bc*/ 	.word	0x000053b0


	//   ....[15]....
        /*03c0*/ 	.word	0x000053c0


	//   ....[16]....
        /*03c4*/ 	.word	0x000053e0


	//   ....[17]....
        /*03c8*/ 	.word	0x000053f0


	//   ....[18]....
        /*03cc*/ 	.word	0x00005440


	//   ....[19]....
        /*03d0*/ 	.word	0x00005480


	//   ....[20]....
        /*03d4*/ 	.word	0x000054a0


	//   ....[21]....
        /*03d8*/ 	.word	0x000054c0


	//   ....[22]....
        /*03dc*/ 	.word	0x000054e0


	//   ....[23]....
        /*03e0*/ 	.word	0x00005500


	//   ....[24]....
        /*03e4*/ 	.word	0x00005510


	//   ....[25]....
        /*03e8*/ 	.word	0x00005530


	//   ....[26]....
        /*03ec*/ 	.word	0x00005560


	//   ....[27]....
        /*03f0*/ 	.word	0x00005580


	//   ....[28]....
        /*03f4*/ 	.word	0x000055a0


	//   ....[29]....
        /*03f8*/ 	.word	0x000055c0


	//   ....[30]....
        /*03fc*/ 	.word	0x000055e0


	//   ....[31]....
        /*0400*/ 	.word	0x00005610


	//   ....[32]....
        /*0404*/ 	.word	0x00005620


	//   ....[33]....
        /*0408*/ 	.word	0x00005630


	//   ....[34]....
        /*040c*/ 	.word	0x00005640


	//   ....[35]....
        /*0410*/ 	.word	0x00005650


	//   ....[36]....
        /*0414*/ 	.word	0x00005660


	//   ....[37]....
        /*0418*/ 	.word	0x00005670


	//   ....[38]....
        /*041c*/ 	.word	0x00005680


	//   ....[39]....
        /*0420*/ 	.word	0x00005690


	//   ....[40]....
        /*0424*/ 	.word	0x000061c0


	//   ....[41]....
        /*0428*/ 	.word	0x000061d0


	//   ....[42]....
        /*042c*/ 	.word	0x000061e0


	//   ....[43]....
        /*0430*/ 	.word	0x000061f0


	//   ....[44]....
        /*0434*/ 	.word	0x00006250


	//   ....[45]....
        /*0438*/ 	.word	0x00006260


	//   ....[46]....
        /*043c*/ 	.word	0x00006270


	//   ....[47]....
        /*0440*/ 	.word	0x00006280


	//----- nvinfo : EIATTR_EXIT_INSTR_OFFSETS
	.align		4
.L_66:
        /*0444*/ 	.byte	0x04, 0x1c
        /*0446*/ 	.short	(.L_68 - .L_67)


	//   ....[0]....
.L_67:
        /*0448*/ 	.word	0x00008270


	//----- nvinfo : EIATTR_REQNTID
	.align		4
.L_68:
        /*044c*/ 	.byte	0x04, 0x10
        /*044e*/ 	.short	(.L_70 - .L_69)
.L_69:
        /*0450*/ 	.word	0x00000100
        /*0454*/ 	.word	0x00000001
        /*0458*/ 	.word	0x00000001


	//----- nvinfo : EIATTR_CBANK_PARAM_SIZE
	.align		4
.L_70:
        /*045c*/ 	.byte	0x03, 0x19
        /*045e*/ 	.short	0x0088


	//----- nvinfo : EIATTR_PARAM_CBANK
	.align		4
        /*0460*/ 	.byte	0x04, 0x0a
        /*0462*/ 	.short	(.L_72 - .L_71)
	.align		4
.L_71:
        /*0464*/ 	.word	index@(.nv.constant0.attn_fwd)
        /*0468*/ 	.short	0x0210
        /*046a*/ 	.short	0x0088


	//----- nvinfo : EIATTR_SW_WAR
	.align		4
.L_72:
        /*046c*/ 	.byte	0x04, 0x36
        /*046e*/ 	.short	(.L_74 - .L_73)
.L_73:
        /*0470*/ 	.word	0x00000008
.L_74:


//--------------------- .nv.callgraph             --------------------------
	.section	.nv.callgraph,"",@"SHT_CUDA_CALLGRAPH"
	.align	4
	.sectionentsize	8
	.align		4
        /*0000*/ 	.word	0x00000000
	.align		4
        /*0004*/ 	.word	0xffffffff
	.align		4
        /*0008*/ 	.word	0x00000000
	.align		4
        /*000c*/ 	.word	0xfffffffe
	.align		4
        /*0010*/ 	.word	0x00000000
	.align		4
        /*0014*/ 	.word	0xfffffffd
	.align		4
        /*0018*/ 	.word	0x00000000
	.align		4
        /*001c*/ 	.word	0xfffffffc


//--------------------- .nv.constant4             --------------------------
	.section	.nv.constant4,"a",@progbits
	.align	8
	.align		8
.nv.constant4:
        /*0000*/ 	.dword	_$_str


//--------------------- .text.attn_fwd            --------------------------
	.section	.text.attn_fwd,"ax",@progbits
	.align	128
        .global         attn_fwd
        .type           attn_fwd,@function
        .size           attn_fwd,(.L_x_3 - attn_fwd)
        .other          attn_fwd,@"STO_CUDA_ENTRY STV_DEFAULT"
attn_fwd:
.text.attn_fwd:
[----:B------:R-:W0:Y:S01]  /*0000*/  LDC R1, c[0x0][0x28] ;  /* 0x00000a00ff017b82 */ /* 0x000e220000000800 */
[----:B------:R-:W1:Y:S07]  /*0010*/  S2R R205, SR_TID.X ;  /* 0x0000000000cd7919 */ /* 0x000e6e0000002100 */
[----:B------:R-:W2:Y:S01]  /*0020*/  S2UR UR10, SR_CTAID.Y ;  /* 0x00000000000a79c3 */ /* 0x000ea20000002600 */
[----:B------:R-:W-:Y:S01]  /*0030*/  ULDC.64 UR4, c[0x0][0x240] ;  /* 0x0000900000047ab9 */ /* 0x000fe20000000a00 */
[----:B------:R-:W-:Y:S01]  /*0040*/  ULDC.64 UR16, c[0x0][0x208] ;  /* 0x0000820000107ab9 */ /* 0x000fe20000000a00 */
[----:B------:R-:W3:Y:S01]  /*0050*/  S2R R3, SR_CTAID.X ;  /* 0x0000000000037919 */ /* 0x000ee20000002500 */
[----:B0-----:R-:W-:-:S04]  /*0060*/  IADD3 R1, R1, -0x40, RZ ;  /* 0xffffffc001017810 */ /* 0x001fc80007ffe0ff */
[----:B------:R-:W0:Y:S08]  /*0070*/  LDC R65, c[0x0][0x248] ;  /* 0x00009200ff417b82 */ /* 0x000e300000000800 */
[----:B------:R-:W4:Y:S01]  /*0080*/  LDC.64 R4, c[0x0][0x210] ;  /* 0x00008400ff047b82 */ /* 0x000f220000000a00 */
[----:B--2---:R-:W-:-:S07]  /*0090*/  UIMAD UR4, UR10, UR4, URZ ;  /* 0x000000040a0472a4 */ /* 0x004fce000f8e023f */
[----:B------:R-:W2:Y:S01]  /*00a0*/  LDC R184, c[0x0][0x280] ;  /* 0x0000a000ffb87b82 */ /* 0x000ea20000000800 */
[----:B-1----:R-:W-:Y:S01]  /*00b0*/  LOP3.LUT R0, R205, 0xff, RZ, 0xc0, !PT ;  /* 0x000000ffcd007812 */ /* 0x002fe200078ec0ff */
[C---:B0-----:R-:W-:Y:S01]  /*00c0*/  IMAD R11, R65.reuse, 0x5, RZ ;  /* 0x00000005410b7824 */ /* 0x041fe200078e02ff */
[----:B------:R-:W-:Y:S02]  /*00d0*/  SHF.L.U32 R9, R65, 0x2, RZ ;  /* 0x0000000241097819 */ /* 0x000fe400000006ff */
[----:B---3--:R-:W-:-:S05]  /*00e0*/  LEA R2, R3, R0, 0x8 ;  /* 0x0000000003027211 */ /* 0x008fca00078e40ff */
[----:B------:R-:W-:Y:S01]  /*00f0*/  IMAD R3, R2, UR5, RZ ;  /* 0x0000000502037c24 */ /* 0x000fe2000f8e02ff */
[----:B------:R-:W-:Y:S01]  /*0100*/  USHF.R.S32.HI UR5, URZ, 0x1f, UR4 ;  /* 0x0000001f3f057899 */ /* 0x000fe20008011404 */
[----:B------:R-:W-:-:S03]  /*0110*/  IMAD R13, R65, 0x6, RZ ;  /* 0x00000006410d7824 */ /* 0x000fc600078e02ff */
[----:B----4-:R-:W-:Y:S02]  /*0120*/  IADD3 R2, P0, P1, R3, UR4, R4 ;  /* 0x0000000403027c10 */ /* 0x010fe4000f91e004 */
[----:B------:R-:W-:Y:S01]  /*0130*/  SHF.R.S32.HI R0, RZ, 0x1f, R3 ;  /* 0x0000001fff007819 */ /* 0x000fe20000011403 */
[----:B------:R-:W-:Y:S01]  /*0140*/  IMAD R15, R65, 0x7, RZ ;  /* 0x00000007410f7824 */ /* 0x000fe200078e02ff */
[-C--:B------:R-:W-:Y:S01]  /*0150*/  IADD3 R8, P4, R9, R2.reuse, RZ ;  /* 0x0000000209087210 */ /* 0x080fe20007f9e0ff */
[C---:B------:R-:W-:Y:S01]  /*0160*/  IMAD.SHL.U32 R17, R65.reuse, 0x8, RZ ;  /* 0x0000000841117824 */ /* 0x040fe200078e00ff */
[----:B------:R-:W-:Y:S01]  /*0170*/  IADD3.X R3, R0, UR5, R5, P0, P1 ;  /* 0x0000000500037c10 */ /* 0x000fe200087e2405 */
[----:B------:R-:W-:Y:S01]  /*0180*/  IMAD R19, R65, 0x9, RZ ;  /* 0x0000000941137824 */ /* 0x000fe200078e02ff */
[-C--:B------:R-:W-:Y:S01]  /*0190*/  IADD3 R10, P3, R11, R2.reuse, RZ ;  /* 0x000000020b0a7210 */ /* 0x080fe20007f7e0ff */
[----:B------:R-:W-:Y:S01]  /*01a0*/  IMAD R21, R65, 0xa, RZ ;  /* 0x0000000a41157824 */ /* 0x000fe200078e02ff */
[----:B------:R-:W-:Y:S01]  /*01b0*/  IADD3 R12, P2, R13, R2, RZ ;  /* 0x000000020d0c7210 */ /* 0x000fe20007f5e0ff */
[----:B------:R-:W-:-:S02]  /*01c0*/  IMAD R23, R65, 0xb, RZ ;  /* 0x0000000b41177824 */ /* 0x000fc400078e02ff */
[C---:B------:R-:W-:Y:S02]  /*01d0*/  IMAD R25, R65.reuse, 0xc, RZ ;  /* 0x0000000c41197824 */ /* 0x040fe400078e02ff */
[----:B------:R-:W-:Y:S01]  /*01e0*/  IMAD R27, R65, 0xd, RZ ;  /* 0x0000000d411b7824 */ /* 0x000fe200078e02ff */
[-C--:B------:R-:W-:Y:S01]  /*01f0*/  LEA.HI.X.SX32 R9, R9, R3.reuse, 0x1, P4 ;  /* 0x0000000309097211 */ /* 0x080fe200020f0eff */
[----:B------:R-:W-:Y:S01]  /*0200*/  IMAD R29, R65, 0xe, RZ ;  /* 0x0000000e411d7824 */ /* 0x000fe200078e02ff */
[-C--:B------:R-:W-:Y:S01]  /*0210*/  LEA.HI.X.SX32 R11, R11, R3.reuse, 0x1, P3 ;  /* 0x000000030b0b7211 */ /* 0x080fe200018f0eff */
[----:B------:R-:W-:Y:S01]  /*0220*/  IMAD R31, R65, 0xf, RZ ;  /* 0x0000000f411f7824 */ /* 0x000fe200078e02ff */
[-C--:B------:R-:W-:Y:S01]  /*0230*/  IADD3 R14, P1, R15, R2.reuse, RZ ;  /* 0x000000020f0e7210 */ /* 0x080fe20007f3e0ff */
        /* <DEDUP_REMOVED lines=11> */
[-C--:B------:R-:W-:Y:S01]  /*02f0*/  LEA.HI.X.SX32 R13, R13, R3.reuse, 0x1, P2 ;  /* 0x000000030d0d7211 */ /* 0x080fe200010f0eff */
[C---:B------:R-:W-:Y:S01]  /*0300*/  IMAD R47, R65.reuse, 0x17, RZ ;  /* 0x00000017412f7824 */ /* 0x040fe200078e02ff */
[C---:B------:R-:W-:Y:S01]  /*0310*/  SHF.L.U32 R33, R65.reuse, 0x4, RZ ;  /* 0x0000000441217819 */ /* 0x040fe200000006ff */
[----:B------:R-:W-:Y:S01]  /*0320*/  IMAD R49, R65, 0x18, RZ ;  /* 0x0000001841317824 */ /* 0x000fe200078e02ff */
[-C--:B------:R-:W-:Y:S01]  /*0330*/  IADD3 R26, P2, R27, R2.reuse, RZ ;  /* 0x000000021b1a7210 */ /* 0x080fe20007f5e0ff */
[----:B------:R-:W-:Y:S01]  /*0340*/  IMAD R51, R65, 0x19, RZ ;  /* 0x0000001941337824 */ /* 0x000fe200078e02ff */
[-C--:B------:R-:W-:Y:S01]  /*0350*/  LEA.HI.X.SX32 R15, R15, R3.reuse, 0x1, P1 ;  /* 0x000000030f0f7211 */ /* 0x080fe200008f0eff */
        /* <DEDUP_REMOVED lines=9> */
[----:B------:R-:W-:Y:S01]  /*03f0*/  LEA.HI.X.SX32 R25, R25, R3, 0x1, P3 ;  /* 0x0000000319197211 */ /* 0x000fe200018f0eff */
[----:B------:R-:W-:Y:S01]  /*0400*/  IMAD R63, R65, 0x1f, RZ ;  /* 0x0000001f413f7824 */ /* 0x000fe200078e02ff */
[-C--:B------:R-:W-:Y:S01]  /*0410*/  IADD3 R28, P1, R29, R2.reuse, RZ ;  /* 0x000000021d1c7210 */ /* 0x080fe20007f3e0ff */
[----:B------:R-:W-:Y:S01]  /*0420*/  IMAD R7, R65, 0x3, RZ ;  /* 0x0000000341077824 */ /* 0x000fe200078e02ff */
[-C--:B------:R-:W-:Y:S01]  /*0430*/  IADD3 R30, P0, R31, R2.reuse, RZ ;  /* 0x000000021f1e7210 */ /* 0x080fe20007f1e0ff */
[----:B------:R0:W3:Y:S01]  /*0440*/  LDG.E.U8 R0, desc[UR16][R2.64] ;  /* 0x0000001002007981 */ /* 0x0000e2000c1e1100 */
[----:B------:R-:W-:-:S02]  /*0450*/  IADD3 R32, P6, R33, R2, RZ ;  /* 0x0000000221207210 */ /* 0x000fc40007fde0ff */
[-C--:B------:R-:W-:Y:S01]  /*0460*/  IADD3 R34, P5, R35, R2.reuse, RZ ;  /* 0x0000000223227210 */ /* 0x080fe20007fbe0ff */
[----:B------:R-:W4:Y:S01]  /*0470*/  LDG.E.U8 R12, desc[UR16][R12.64] ;  /* 0x000000100c0c7981 */ /* 0x000f22000c1e1100 */
[-C--:B------:R-:W-:Y:S02]  /*0480*/  IADD3 R36, P4, R37, R2.reuse, RZ ;  /* 0x0000000225247210 */ /* 0x080fe40007f9e0ff */
[-C--:B------:R-:W-:Y:S01]  /*0490*/  IADD3 R38, P3, R39, R2.reuse, RZ ;  /* 0x0000000227267210 */ /* 0x080fe20007f7e0ff */
[----:B------:R-:W4:Y:S01]  /*04a0*/  LDG.E.U8 R15, desc[UR16][R14.64] ;  /* 0x000000100e0f7981 */ /* 0x000f22000c1e1100 */
[-C--:B------:R-:W-:Y:S02]  /*04b0*/  LEA.HI.X.SX32 R27, R27, R3.reuse, 0x1, P2 ;  /* 0x000000031b1b7211 */ /* 0x080fe400010f0eff */
[----:B------:R-:W-:Y:S01]  /*04c0*/  IADD3 R40, P2, R41, R2, RZ ;  /* 0x0000000229287210 */ /* 0x000fe20007f5e0ff */
[----:B------:R-:W5:Y:S01]  /*04d0*/  LDG.E.U8 R8, desc[UR16][R8.64] ;  /* 0x0000001008087981 */ /* 0x000f62000c1e1100 */
[----:B------:R-:W-:-:S02]  /*04e0*/  LEA.HI.X.SX32 R29, R29, R3, 0x1, P1 ;  /* 0x000000031d1d7211 */ /* 0x000fc400008f0eff */
[-C--:B------:R-:W-:Y:S01]  /*04f0*/  LEA.HI.X.SX32 R31, R31, R3.reuse, 0x1, P0 ;  /* 0x000000031f1f7211 */ /* 0x080fe200000f0eff */
[----:B------:R1:W5:Y:S01]  /*0500*/  LDG.E.U8 R11, desc[UR16][R10.64] ;  /* 0x000000100a0b7981 */ /* 0x000362000c1e1100 */
[-C--:B------:R-:W-:Y:S02]  /*0510*/  LEA.HI.X.SX32 R33, R33, R3.reuse, 0x1, P6 ;  /* 0x0000000321217211 */ /* 0x080fe400030f0eff */
[-C--:B------:R-:W-:Y:S01]  /*0520*/  LEA.HI.X.SX32 R35, R35, R3.reuse, 0x1, P5 ;  /* 0x0000000323237211 */ /* 0x080fe200028f0eff */
[----:B------:R-:W3:Y:S01]  /*0530*/  LDG.E.U8 R16, desc[UR16][R16.64] ;  /* 0x0000001010107981 */ /* 0x000ee2000c1e1100 */
[-C--:B------:R-:W-:Y:S02]  /*0540*/  LEA.HI.X.SX32 R37, R37, R3.reuse, 0x1, P4 ;  /* 0x0000000325257211 */ /* 0x080fe400020f0eff */
[----:B------:R-:W-:Y:S01]  /*0550*/  LEA.HI.X.SX32 R39, R39, R3, 0x1, P3 ;  /* 0x0000000327277211 */ /* 0x000fe200018f0eff */
[----:B------:R-:W3:Y:S01]  /*0560*/  LDG.E.U8 R19, desc[UR16][R18.64] ;  /* 0x0000001012137981 */ /* 0x000ee2000c1e1100 */
[----:B------:R-:W-:-:S02]  /*0570*/  IADD3 R42, P1, R43, R2, RZ ;  /* 0x000000022b2a7210 */ /* 0x000fc40007f3e0ff */
[-C--:B------:R-:W-:Y:S01]  /*0580*/  IADD3 R44, P0, R45, R2.reuse, RZ ;  /* 0x000000022d2c7210 */ /* 0x080fe20007f1e0ff */
[----:B------:R-:W3:Y:S01]  /*0590*/  LDG.E.U8 R20, desc[UR16][R20.64] ;  /* 0x0000001014147981 */ /* 0x000ee2000c1e1100 */
[-C--:B------:R-:W-:Y:S02]  /*05a0*/  IADD3 R46, P6, R47, R2.reuse, RZ ;  /* 0x000000022f2e7210 */ /* 0x080fe40007fde0ff */
[-C--:B------:R-:W-:Y:S01]  /*05b0*/  IADD3 R48, P5, R49, R2.reuse, RZ ;  /* 0x0000000231307210 */ /* 0x080fe20007fbe0ff */
[----:B------:R-:W3:Y:S01]  /*05c0*/  LDG.E.U8 R23, desc[UR16][R22.64] ;  /* 0x0000001016177981 */ /* 0x000ee2000c1e1100 */
[-C--:B------:R-:W-:Y:S02]  /*05d0*/  IADD3 R50, P4, R51, R2.reuse, RZ ;  /* 0x0000000233327210 */ /* 0x080fe40007f9e0ff */
[----:B------:R-:W-:Y:S01]  /*05e0*/  IADD3 R52, P3, R53, R2, RZ ;  /* 0x0000000235347210 */ /* 0x000fe20007f7e0ff */
[----:B------:R-:W3:Y:S01]  /*05f0*/  LDG.E.U8 R24, desc[UR16][R24.64] ;  /* 0x0000001018187981 */ /* 0x000ee2000c1e1100 */
[----:B------:R-:W-:-:S02]  /*0600*/  LEA.HI.X.SX32 R41, R41, R3, 0x1, P2 ;  /* 0x0000000329297211 */ /* 0x000fc400010f0eff */
[----:B------:R-:W-:Y:S01]  /*0610*/  SHF.L.U32 R5, R65, 0x1, RZ ;  /* 0x0000000141057819 */ /* 0x000fe200000006ff */
[----:B------:R-:W3:Y:S01]  /*0620*/  LDG.E.U8 R27, desc[UR16][R26.64] ;  /* 0x000000101a1b7981 */ /* 0x000ee2000c1e1100 */
[----:B------:R-:W-:Y:S02]  /*0630*/  IADD3 R54, P2, R55, R2, RZ ;  /* 0x0000000237367210 */ /* 0x000fe40007f5e0ff */
[-C--:B------:R-:W-:Y:S01]  /*0640*/  LEA.HI.X.SX32 R43, R43, R3.reuse, 0x1, P1 ;  /* 0x000000032b2b7211 */ /* 0x080fe200008f0eff */
[----:B------:R-:W3:Y:S01]  /*0650*/  LDG.E.U8 R28, desc[UR16][R28.64] ;  /* 0x000000101c1c7981 */ /* 0x000ee2000c1e1100 */
[-C--:B------:R-:W-:Y:S02]  /*0660*/  LEA.HI.X.SX32 R45, R45, R3.reuse, 0x1, P0 ;  /* 0x000000032d2d7211 */ /* 0x080fe400000f0eff */
[-C--:B------:R-:W-:Y:S01]  /*0670*/  LEA.HI.X.SX32 R47, R47, R3.reuse, 0x1, P6 ;  /* 0x000000032f2f7211 */ /* 0x080fe200030f0eff */
[----:B------:R-:W3:Y:S01]  /*0680*/  LDG.E.U8 R31, desc[UR16][R30.64] ;  /* 0x000000101e1f7981 */ /* 0x000ee2000c1e1100 */
[----:B------:R-:W-:-:S02]  /*0690*/  LEA.HI.X.SX32 R49, R49, R3, 0x1, P5 ;  /* 0x0000000331317211 */ /* 0x000fc400028f0eff */
[-C--:B------:R-:W-:Y:S01]  /*06a0*/  LEA.HI.X.SX32 R51, R51, R3.reuse, 0x1, P4 ;  /* 0x0000000333337211 */ /* 0x080fe200020f0eff */
[----:B------:R-:W3:Y:S01]  /*06b0*/  LDG.E.U8 R32, desc[UR16][R32.64] ;  /* 0x0000001020207981 */ /* 0x000ee2000c1e1100 */
[----:B------:R-:W-:Y:S02]  /*06c0*/  LEA.HI.X.SX32 R53, R53, R3, 0x1, P3 ;  /* 0x0000000335357211 */ /* 0x000fe400018f0eff */
[-C--:B------:R-:W-:Y:S01]  /*06d0*/  IADD3 R56, P1, R57, R2.reuse, RZ ;  /* 0x0000000239387210 */ /* 0x080fe20007f3e0ff */
[----:B------:R-:W3:Y:S01]  /*06e0*/  LDG.E.U8 R35, desc[UR16][R34.64] ;  /* 0x0000001022237981 */ /* 0x000ee2000c1e1100 */
[-C--:B------:R-:W-:Y:S02]  /*06f0*/  IADD3 R58, P0, R59, R2.reuse, RZ ;  /* 0x000000023b3a7210 */ /* 0x080fe40007f1e0ff */
[-C--:B------:R-:W-:Y:S01]  /*0700*/  IADD3 R60, P6, R61, R2.reuse, RZ ;  /* 0x000000023d3c7210 */ /* 0x080fe20007fde0ff */
[----:B------:R-:W3:Y:S01]  /*0710*/  LDG.E.U8 R36, desc[UR16][R36.64] ;  /* 0x0000001024247981 */ /* 0x000ee2000c1e1100 */
[----:B------:R-:W-:-:S02]  /*0720*/  IADD3 R62, P5, R63, R2, RZ ;  /* 0x000000023f3e7210 */ /* 0x000fc40007fbe0ff */
[-C--:B------:R-:W-:Y:S01]  /*0730*/  IADD3 R4, P4, R5, R2.reuse, RZ ;  /* 0x0000000205047210 */ /* 0x080fe20007f9e0ff */
[----:B------:R-:W3:Y:S01]  /*0740*/  LDG.E.U8 R39, desc[UR16][R38.64] ;  /* 0x0000001026277981 */ /* 0x000ee2000c1e1100 */
[----:B------:R-:W-:Y:S02]  /*0750*/  IADD3 R6, P3, R7, R2, RZ ;  /* 0x0000000207067210 */ /* 0x000fe40007f7e0ff */
[----:B------:R-:W-:Y:S01]  /*0760*/  LEA.HI.X.SX32 R55, R55, R3, 0x1, P2 ;  /* 0x0000000337377211 */ /* 0x000fe200010f0eff */
[----:B------:R-:W3:Y:S01]  /*0770*/  LDG.E.U8 R40, desc[UR16][R40.64] ;  /* 0x0000001028287981 */ /* 0x000ee2000c1e1100 */
[----:B0-----:R-:W-:Y:S02]  /*0780*/  IADD3 R2, P2, R2, R65, RZ ;  /* 0x0000004102027210 */ /* 0x001fe40007f5e0ff */
[-C--:B------:R-:W-:Y:S01]  /*0790*/  LEA.HI.X.SX32 R57, R57, R3.reuse, 0x1, P1 ;  /* 0x0000000339397211 */ /* 0x080fe200008f0eff */
[----:B------:R-:W3:Y:S01]  /*07a0*/  LDG.E.U8 R43, desc[UR16][R42.64] ;  /* 0x000000102a2b7981 */ /* 0x000ee2000c1e1100 */
[----:B------:R-:W-:-:S02]  /*07b0*/  LEA.HI.X.SX32 R59, R59, R3, 0x1, P0 ;  /* 0x000000033b3b7211 */ /* 0x000fc400000f0eff */
[-C--:B------:R-:W-:Y:S01]  /*07c0*/  LEA.HI.X.SX32 R61, R61, R3.reuse, 0x1, P6 ;  /* 0x000000033d3d7211 */ /* 0x080fe200030f0eff */
[----:B------:R-:W3:Y:S01]  /*07d0*/  LDG.E.U8 R44, desc[UR16][R44.64] ;  /* 0x000000102c2c7981 */ /* 0x000ee2000c1e1100 */
[-C--:B------:R-:W-:Y:S02]  /*07e0*/  LEA.HI.X.SX32 R63, R63, R3.reuse, 0x1, P5 ;  /* 0x000000033f3f7211 */ /* 0x080fe400028f0eff */
[-C--:B------:R-:W-:Y:S01]  /*07f0*/  LEA.HI.X.SX32 R5, R5, R3.reuse, 0x1, P4 ;  /* 0x0000000305057211 */ /* 0x080fe200020f0eff */
[----:B------:R-:W3:Y:S01]  /*0800*/  LDG.E.U8 R47, desc[UR16][R46.64] ;  /* 0x000000102e2f7981 */ /* 0x000ee2000c1e1100 */
[-C--:B------:R-:W-:Y:S02]  /*0810*/  LEA.HI.X.SX32 R7, R7, R3.reuse, 0x1, P3 ;  /* 0x0000000307077211 */ /* 0x080fe400018f0eff */
[----:B------:R-:W-:Y:S01]  /*0820*/  LEA.HI.X.SX32 R3, R65, R3, 0x1, P2 ;  /* 0x0000000341037211 */ /* 0x000fe200010f0eff */
[----:B------:R-:W3:Y:S04]  /*0830*/  LDG.E.U8 R4, desc[UR16][R4.64] ;  /* 0x0000001004047981 */ /* 0x000ee8000c1e1100 */
        /* <DEDUP_REMOVED lines=9> */
[----:B------:R-:W3:Y:S01]  /*08d0*/  LDG.E.U8 R63, desc[UR16][R62.64] ;  /* 0x000000103e3f7981 */ /* 0x000ee2000c1e1100 */
[----:B------:R-:W0:Y:S01]  /*08e0*/  S2UR UR11, SR_CgaCtaId ;  /* 0x00000000000b79c3 */ /* 0x000e220000008800 */
[----:B-1----:R-:W-:-:S04]  /*08f0*/  SHF.R.S32.HI R10, RZ, 0x2, R205 ;  /* 0x00000002ff0a7819 */ /* 0x002fc800000114cd */
[----:B------:R-:W-:Y:S01]  /*0900*/  SGXT R10, R10, 0x1 ;  /* 0x000000010a0a781a */ /* 0x000fe20000000200 */
[----:B------:R-:W-:Y:S01]  /*0910*/  UMOV UR4, 0x400 ;  /* 0x0000040000047882 */ /* 0x000fe20000000000 */
[----:B------:R-:W-:Y:S02]  /*0920*/  SHF.L.U32 R9, R205, 0x5, RZ ;  /* 0x00000005cd097819 */ /* 0x000fe400000006ff */
[----:B------:R-:W-:Y:S02]  /*0930*/  LOP3.LUT R10, R10, 0x90, RZ, 0xc0, !PT ;  /* 0x000000900a0a7812 */ /* 0x000fe400078ec0ff */
[----:B--2---:R-:W-:Y:S02]  /*0940*/  ISETP.GE.AND P0, PT, R184, 0x1, PT ;  /* 0x00000001b800780c */ /* 0x004fe40003f06270 */
[----:B------:R-:W-:Y:S01]  /*0950*/  LOP3.LUT R9, R10, 0x1f60, R9, 0xf8, !PT ;  /* 0x00001f600a097812 */ /* 0x000fe200078ef809 */
[----:B0-----:R-:W-:Y:S01]  /*0960*/  ULEA UR11, UR11, UR4, 0x18 ;  /* 0x000000040b0b7291 */ /* 0x001fe2000f8ec03f */
[----:B------:R-:W-:Y:S01]  /*0970*/  IMAD.MOV.U32 R196, RZ, RZ, 0x3f800000 ;  /* 0x3f800000ffc47424 */ /* 0x000fe200078e00ff */
[----:B------:R-:W-:Y:S01]  /*0980*/  MOV R138, 0xff800000 ;  /* 0xff800000008a7802 */ /* 0x000fe20000000f00 */
[----:B------:R-:W-:Y:S01]  /*0990*/  IMAD.MOV.U32 R140, RZ, RZ, -0x800000 ;  /* 0xff800000ff8c7424 */ /* 0x000fe200078e00ff */
[----:B------:R-:W-:-:S02]  /*09a0*/  MOV R204, 0xff800000 ;  /* 0xff80000000cc7802 */ /* 0x000fc40000000f00 */
[----:B------:R-:W-:Y:S02]  /*09b0*/  CS2R R168, SRZ ;  /* 0x0000000000a87805 */ /* 0x000fe4000001ff00 */
[----:B------:R-:W-:Y:S02]  /*09c0*/  MOV R228, 0xff800000 ;  /* 0xff80000000e47802 */ /* 0x000fe40000000f00 */
[----:B------:R-:W-:Y:S02]  /*09d0*/  CS2R R170, SRZ ;  /* 0x0000000000aa7805 */ /* 0x000fe4000001ff00 */
[----:B------:R-:W-:Y:S02]  /*09e0*/  MOV R198, 0x3f800000 ;  /* 0x3f80000000c67802 */ /* 0x000fe40000000f00 */
[----:B------:R-:W-:Y:S02]  /*09f0*/  CS2R R172, SRZ ;  /* 0x0000000000ac7805 */ /* 0x000fe4000001ff00 */
[----:B------:R-:W-:-:S02]  /*0a00*/  MOV R200, 0x3f800000 ;  /* 0x3f80000000c87802 */ /* 0x000fc40000000f00 */
[----:B------:R-:W-:Y:S02]  /*0a10*/  CS2R R174, SRZ ;  /* 0x0000000000ae7805 */ /* 0x000fe4000001ff00 */
[----:B------:R-:W-:Y:S02]  /*0a20*/  MOV R202, 0x3f800000 ;  /* 0x3f80000000ca7802 */ /* 0x000fe40000000f00 */
[----:B------:R-:W-:Y:S02]  /*0a30*/  CS2R R176, SRZ ;  /* 0x0000000000b07805 */ /* 0x000fe4000001ff00 */
[----:B------:R-:W-:Y:S02]  /*0a40*/  CS2R R178, SRZ ;  /* 0x0000000000b27805 */ /* 0x000fe4000001ff00 */
[----:B------:R-:W-:Y:S02]  /*0a50*/  CS2R R180, SRZ ;  /* 0x0000000000b47805 */ /* 0x000fe4000001ff00 */
[----:B------:R-:W-:-:S02]  /*0a60*/  CS2R R182, SRZ ;  /* 0x0000000000b67805 */ /* 0x000fc4000001ff00 */
[----:B------:R-:W-:Y:S02]  /*0a70*/  CS2R R152, SRZ ;  /* 0x0000000000987805 */ /* 0x000fe4000001ff00 */
[----:B------:R-:W-:Y:S02]  /*0a80*/  CS2R R154, SRZ ;  /* 0x00000000009a7805 */ /* 0x000fe4000001ff00 */
[----:B------:R-:W-:Y:S02]  /*0a90*/  CS2R R156, SRZ ;  /* 0x00000000009c7805 */ /* 0x000fe4000001ff00 */
[----:B------:R-:W-:Y:S02]  /*0aa0*/  CS2R R158, SRZ ;  /* 0x00000000009e7805 */ /* 0x000fe4000001ff00 */
[----:B------:R-:W-:Y:S02]  /*0ab0*/  CS2R R160, SRZ ;  /* 0x0000000000a07805 */ /* 0x000fe4000001ff00 */
[----:B------:R-:W-:-:S02]  /*0ac0*/  CS2R R162, SRZ ;  /* 0x0000000000a27805 */ /* 0x000fc4000001ff00 */
[----:B------:R-:W-:Y:S02]  /*0ad0*/  CS2R R164, SRZ ;  /* 0x0000000000a47805 */ /* 0x000fe4000001ff00 */
[----:B------:R-:W-:Y:S02]  /*0ae0*/  CS2R R166, SRZ ;  /* 0x0000000000a67805 */ /* 0x000fe4000001ff00 */
[----:B----4-:R-:W-:Y:S02]  /*0af0*/  PRMT R13, R12, 0x3340, R15 ;  /* 0x000033400c0d7816 */ /* 0x010fe4000000000f */
[----:B-----5:R-:W-:-:S04]  /*0b00*/  PRMT R8, R8, 0x3340, R11 ;  /* 0x0000334008087816 */ /* 0x020fc8000000000b */
[----:B------:R-:W-:Y:S02]  /*0b10*/  PRMT R13, R8, 0x5410, R13 ;  /* 0x00005410080d7816 */ /* 0x000fe4000000000d */
[----:B---3--:R-:W-:Y:S02]  /*0b20*/  PRMT R14, R16, 0x3340, R19 ;  /* 0x00003340100e7816 */ /* 0x008fe40000000013 */
[----:B------:R-:W-:-:S04]  /*0b30*/  PRMT R23, R20, 0x3340, R23 ;  /* 0x0000334014177816 */ /* 0x000fc80000000017 */
[----:B------:R-:W-:Y:S02]  /*0b40*/  PRMT R14, R14, 0x5410, R23 ;  /* 0x000054100e0e7816 */ /* 0x000fe40000000017 */
[----:B------:R-:W-:Y:S02]  /*0b50*/  PRMT R15, R24, 0x3340, R27 ;  /* 0x00003340180f7816 */ /* 0x000fe4000000001b */
[----:B------:R-:W-:-:S04]  /*0b60*/  PRMT R28, R28, 0x3340, R31 ;  /* 0x000033401c1c7816 */ /* 0x000fc8000000001f */
[----:B------:R-:W-:Y:S02]  /*0b70*/  PRMT R15, R15, 0x5410, R28 ;  /* 0x000054100f0f7816 */ /* 0x000fe4000000001c */
[----:B------:R-:W-:Y:S02]  /*0b80*/  PRMT R32, R32, 0x3340, R35 ;  /* 0x0000334020207816 */ /* 0x000fe40000000023 */
[----:B------:R-:W-:-:S04]  /*0b90*/  PRMT R39, R36, 0x3340, R39 ;  /* 0x0000334024277816 */ /* 0x000fc80000000027 */
[----:B------:R-:W-:Y:S02]  /*0ba0*/  PRMT R32, R32, 0x5410, R39 ;  /* 0x0000541020207816 */ /* 0x000fe40000000027 */
[----:B------:R-:W-:Y:S02]  /*0bb0*/  PRMT R33, R40, 0x3340, R43 ;  /* 0x0000334028217816 */ /* 0x000fe4000000002b */
[----:B------:R-:W-:Y:S02]  /*0bc0*/  PRMT R44, R44, 0x3340, R47 ;  /* 0x000033402c2c7816 */ /* 0x000fe4000000002f */
[----:B------:R-:W-:Y:S02]  /*0bd0*/  PRMT R7, R4, 0x3340, R7 ;  /* 0x0000334004077816 */ /* 0x000fe40000000007 */
[----:B------:R-:W-:Y:S02]  /*0be0*/  PRMT R0, R0, 0x3340, R3 ;  /* 0x0000334000007816 */ /* 0x000fe40000000003 */
[----:B------:R-:W-:-:S02]  /*0bf0*/  PRMT R33, R33, 0x5410, R44 ;  /* 0x0000541021217816 */ /* 0x000fc4000000002c */
[----:B------:R-:W-:Y:S02]  /*0c00*/  PRMT R12, R0, 0x5410, R7 ;  /* 0x00005410000c7816 */ /* 0x000fe40000000007 */
[----:B------:R-:W-:Y:S02]  /*0c10*/  PRMT R34, R48, 0x3340, R51 ;  /* 0x0000334030227816 */ /* 0x000fe40000000033 */
[----:B------:R-:W-:Y:S02]  /*0c20*/  LOP3.LUT R0, R9, 0x10, RZ, 0x3c, !PT ;  /* 0x0000001009007812 */ /* 0x000fe400078e3cff */
[----:B------:R-:W-:-:S04]  /*0c30*/  PRMT R55, R52, 0x3340, R55 ;  /* 0x0000334034377816 */ /* 0x000fc80000000037 */
[----:B------:R-:W-:Y:S02]  /*0c40*/  PRMT R34, R34, 0x5410, R55 ;  /* 0x0000541022227816 */ /* 0x000fe40000000037 */
[----:B------:R-:W-:Y:S02]  /*0c50*/  PRMT R35, R56, 0x3340, R59 ;  /* 0x0000334038237816 */ /* 0x000fe4000000003b */
[----:B------:R-:W-:-:S04]  /*0c60*/  PRMT R60, R60, 0x3340, R63 ;  /* 0x000033403c3c7816 */ /* 0x000fc8000000003f */
[----:B------:R-:W-:Y:S01]  /*0c70*/  PRMT R35, R35, 0x5410, R60 ;  /* 0x0000541023237816 */ /* 0x000fe2000000003c */
[----:B------:R0:W-:Y:S04]  /*0c80*/  STS.128 [R9+UR11], R12 ;  /* 0x0000000c09007988 */ /* 0x0001e80008000c0b */
[----:B------:R0:W-:Y:S01]  /*0c90*/  STS.128 [R0+UR11], R32 ;  /* 0x0000002000007988 */ /* 0x0001e20008000c0b */
[----:B------:R-:W-:Y:S05]  /*0ca0*/  @!P0 BRA `(.L_x_0) ;  /* 0x0000005400c08947 */ /* 0x000fea0003800000 */
[----:B------:R-:W1:Y:S01]  /*0cb0*/  LDC.64 R200, c[0x0][0x250] ;  /* 0x00009400ffc87b82 */ /* 0x000e620000000a00 */
[--C-:B------:R-:W-:Y:S01]  /*0cc0*/  SHF.R.U32.HI R2, RZ, 0x5, R205.reuse ;  /* 0x00000005ff027819 */ /* 0x100fe200000116cd */
[----:B------:R-:W-:Y:S01]  /*0cd0*/  ULDC UR4, c[0x0][0x258] ;  /* 0x0000960000047ab9 */ /* 0x000fe20000000800 */
[C---:B0-----:R-:W-:Y:S01]  /*0ce0*/  LOP3.LUT R0, R205.reuse, 0x1, RZ, 0xc0, !PT ;  /* 0x00000001cd007812 */ /* 0x041fe200078ec0ff */
[----:B------:R-:W-:Y:S01]  /*0cf0*/  ULDC.64 UR8, c[0x0][0x260] ;  /* 0x0000980000087ab9 */ /* 0x000fe20000000a00 */
[----:B------:R-:W-:Y:S01]  /*0d00*/  R2UR UR20, R2 ;  /* 0x00000000021472ca */ /* 0x000fe200000e0000 */
[----:B------:R-:W-:Y:S01]  /*0d10*/  ULDC.64 UR6, c[0x0][0x218] ;  /* 0x0000860000067ab9 */ /* 0x000fe20000000a00 */
[--C-:B------:R-:W-:Y:S01]  /*0d20*/  SHF.R.U32.HI R2, RZ, 0x5, R205.reuse ;  /* 0x00000005ff027819 */ /* 0x100fe200000116cd */
[----:B------:R-:W0:Y:S01]  /*0d30*/  LDC R32, c[0x0][0x268] ;  /* 0x00009a00ff207b82 */ /* 0x000e220000000800 */
[C---:B------:R-:W-:Y:S01]  /*0d40*/  LOP3.LUT R3, R205.reuse, 0x1c, RZ, 0xc0, !PT ;  /* 0x0000001ccd037812 */ /* 0x040fe200078ec0ff */
[----:B------:R-:W-:Y:S01]  /*0d50*/  UIMAD UR8, UR10, UR8, URZ ;  /* 0x000000080a0872a4 */ /* 0x000fe2000f8e023f */
[----:B------:R-:W-:Y:S01]  /*0d60*/  SGXT.U32 R2, R2, 0x3 ;  /* 0x000000030202781a */ /* 0x000fe20000000000 */
[----:B------:R-:W-:Y:S01]  /*0d70*/  UMOV UR5, URZ ;  /* 0x0000003f00057c82 */ /* 0x000fe20008000000 */
[----:B------:R-:W-:Y:S01]  /*0d80*/  SHF.R.U32.HI R4, RZ, 0x1, R205 ;  /* 0x00000001ff047819 */ /* 0x000fe200000116cd */
[----:B------:R-:W-:Y:S01]  /*0d90*/  IMAD R3, R0, 0x2, R3 ;  /* 0x0000000200037824 */ /* 0x000fe200078e0203 */
[C---:B------:R-:W-:Y:S01]  /*0da0*/  LOP3.LUT R0, R205.reuse, 0x1f, RZ, 0xc0, !PT ;  /* 0x0000001fcd007812 */ /* 0x040fe200078ec0ff */
[----:B------:R-:W2:Y:S01]  /*0db0*/  LDC.64 R28, c[0x0][0x220] ;  /* 0x00008800ff1c7b82 */ /* 0x000ea20000000a00 */
[----:B------:R-:W-:Y:S01]  /*0dc0*/  SGXT.U32 R4, R4, 0x1 ;  /* 0x000000010404781a */ /* 0x000fe20000000000 */
[----:B------:R-:W-:Y:S01]  /*0dd0*/  IMAD.MOV.U32 R202, RZ, RZ, 0x3f800000 ;  /* 0x3f800000ffca7424 */ /* 0x000fe200078e00ff */
[----:B------:R-:W-:-:S02]  /*0de0*/  LOP3.LUT R5, R205, 0x7f, RZ, 0xc0, !PT ;  /* 0x0000007fcd057812 */ /* 0x000fc400078ec0ff */
[----:B------:R-:W-:Y:S02]  /*0df0*/  CS2R R168, SRZ ;  /* 0x0000000000a87805 */ /* 0x000fe4000001ff00 */
[----:B------:R-:W-:Y:S01]  /*0e00*/  LOP3.LUT R4, R3, R4, RZ, 0xfc, !PT ;  /* 0x0000000403047212 */ /* 0x000fe200078efcff */
[----:B------:R-:W-:Y:S01]  /*0e10*/  IMAD R3, R0, UR4, RZ ;  /* 0x0000000400037c24 */ /* 0x000fe2000f8e02ff */
[----:B------:R-:W-:Y:S01]  /*0e20*/  SHF.R.U32.HI R0, RZ, 0x7, R205 ;  /* 0x00000007ff007819 */ /* 0x000fe200000116cd */
[----:B-1----:R-:W-:Y:S01]  /*0e30*/  IMAD R2, R2, R201, RZ ;  /* 0x000000c902027224 */ /* 0x002fe200078e02ff */
[----:B------:R-:W-:Y:S01]  /*0e40*/  USHF.R.S32.HI UR4, URZ, 0x1f, UR8 ;  /* 0x0000001f3f047899 */ /* 0x000fe20008011408 */
[----:B------:R-:W-:Y:S01]  /*0e50*/  IMAD R200, R200, UR10, RZ ;  /* 0x0000000ac8c87c24 */ /* 0x000fe2000f8e02ff */
[----:B------:R-:W-:Y:S01]  /*0e60*/  SGXT.U32 R0, R0, 0x1 ;  /* 0x000000010000781a */ /* 0x000fe20000000000 */
[----:B------:R-:W-:Y:S01]  /*0e70*/  IMAD R5, R5, UR9, RZ ;  /* 0x0000000905057c24 */ /* 0x000fe2000f8e02ff */
[----:B------:R-:W-:-:S02]  /*0e80*/  LEA R8, R201, R2, 0x3 ;  /* 0x00000002c9087211 */ /* 0x000fc400078e18ff */
[----:B------:R-:W-:Y:S02]  /*0e90*/  CS2R R170, SRZ ;  /* 0x0000000000aa7805 */ /* 0x000fe4000001ff00 */
[----:B------:R-:W-:Y:S01]  /*0ea0*/  SHF.R.S32.HI R7, RZ, 0x1f, R3 ;  /* 0x0000001fff077819 */ /* 0x000fe20000011403 */
[----:B0-----:R-:W-:Y:S01]  /*0eb0*/  IMAD R223, R0, R32, RZ ;  /* 0x0000002000df7224 */ /* 0x001fe200078e02ff */
[----:B------:R-:W-:Y:S02]  /*0ec0*/  LEA R12, R201, R8, 0x3 ;  /* 0x00000008c90c7211 */ /* 0x000fe400078e18ff */
[----:B------:R-:W-:Y:S02]  /*0ed0*/  CS2R R172, SRZ ;  /* 0x0000000000ac7805 */ /* 0x000fe4000001ff00 */
[----:B------:R-:W-:Y:S01]  /*0ee0*/  IADD3 R3, P0, P1, R3, UR6, R200 ;  /* 0x0000000603037c10 */ /* 0x000fe2000f91e0c8 */
[----:B------:R-:W-:Y:S01]  /*0ef0*/  UIADD3 UR6, UR11, 0x2000, URZ ;  /* 0x000020000b067890 */ /* 0x000fe2000fffe03f */
[----:B------:R-:W-:-:S02]  /*0f00*/  LEA R14, R201, R12, 0x3 ;  /* 0x0000000cc90e7211 */ /* 0x000fc400078e18ff */
[----:B------:R-:W-:Y:S02]  /*0f10*/  CS2R R174, SRZ ;  /* 0x0000000000ae7805 */ /* 0x000fe4000001ff00 */
[----:B------:R-:W-:Y:S01]  /*0f20*/  SHF.R.S32.HI R200, RZ, 0x1f, R200 ;  /* 0x0000001fffc87819 */ /* 0x000fe200000114c8 */
[----:B------:R-:W-:Y:S01]  /*0f30*/  USHF.R.U32.HI UR6, URZ, 0x4, UR6 ;  /* 0x000000043f067899 */ /* 0x000fe20008011606 */
[----:B------:R-:W-:Y:S01]  /*0f40*/  SHF.R.S32.HI R26, RZ, 0x1f, R5 ;  /* 0x0000001fff1a7819 */ /* 0x000fe20000011405 */
[----:B------:R-:W-:Y:S01]  /*0f50*/  IMAD R16, R201, 0x8, R14 ;  /* 0x00000008c9107824 */ /* 0x000fe200078e020e */
[----:B------:R-:W-:Y:S01]  /*0f60*/  IADD3.X R25, R7, UR7, R200, P0, P1 ;  /* 0x0000000707197c10 */ /* 0x000fe200087e24c8 */
[----:B------:R-:W-:Y:S01]  /*0f70*/  USGXT.U32 UR6, UR6, 0xe ;  /* 0x0000000e0606789a */ /* 0x000fe20008000000 */
[----:B--2---:R-:W-:Y:S02]  /*0f80*/  IADD3 R28, P0, P1, R5, UR8, R28 ;  /* 0x00000008051c7c10 */ /* 0x004fe4000f91e01c */
[----:B------:R-:W-:-:S02]  /*0f90*/  CS2R R176, SRZ ;  /* 0x0000000000b07805 */ /* 0x000fc4000001ff00 */
[C---:B------:R-:W-:Y:S01]  /*0fa0*/  LEA R0, R201.reuse, R16, 0x3 ;  /* 0x00000010c9007211 */ /* 0x040fe200078e18ff */
[----:B------:R-:W-:Y:S01]  /*0fb0*/  UIADD3 UR26, UP0, UR6, 0x2, URZ ;  /* 0x00000002061a7890 */ /* 0x000fe2000ff1e03f */
[----:B------:R-:W-:Y:S02]  /*0fc0*/  IADD3 R5, P2, R2, R3, RZ ;  /* 0x0000000302057210 */ /* 0x000fe40007f5e0ff */
[----:B------:R-:W-:Y:S02]  /*0fd0*/  CS2R R178, SRZ ;  /* 0x0000000000b27805 */ /* 0x000fe4000001ff00 */
[----:B------:R-:W-:Y:S01]  /*0fe0*/  LEA R20, R201, R0, 0x3 ;  /* 0x00000000c9147211 */ /* 0x000fe200078e18ff */
[----:B------:R-:W-:Y:S01]  /*0ff0*/  UIADD3.X UR27, UR5, 0x40000040, URZ, UP0, !UPT ;  /* 0x40000040051b7890 */ /* 0x000fe200087fe43f */
[----:B------:R-:W-:Y:S02]  /*1000*/  LEA R225, R32, R223, 0x1 ;  /* 0x000000df20e17211 */ /* 0x000fe400078e08ff */
[----:B------:R-:W-:-:S02]  /*1010*/  CS2R R180, SRZ ;  /* 0x0000000000b47805 */ /* 0x000fc4000001ff00 */
[----:B------:R-:W-:Y:S02]  /*1020*/  LEA.HI.X.SX32 R7, R2, R25, 0x1, P2 ;  /* 0x0000001902077211 */ /* 0x000fe400010f0eff */
[----:B------:R-:W-:Y:S02]  /*1030*/  CS2R R182, SRZ ;  /* 0x0000000000b67805 */ /* 0x000fe4000001ff00 */
[C---:B------:R-:W-:Y:S01]  /*1040*/  LEA R2, R201.reuse, R20, 0x3 ;  /* 0x00000014c9027211 */ /* 0x040fe200078e18ff */
[----:B------:R-:W-:Y:S01]  /*1050*/  IMAD R227, R32, 0x2, R225 ;  /* 0x0000000220e37824 */ /* 0x000fe200078e02e1 */
[----:B------:R-:W-:Y:S02]  /*1060*/  IADD3 R6, P3, R8, R3, RZ ;  /* 0x0000000308067210 */ /* 0x000fe40007f7e0ff */
[----:B------:R-:W-:Y:S02]  /*1070*/  CS2R R152, SRZ ;  /* 0x0000000000987805 */ /* 0x000fe4000001ff00 */
[----:B------:R-:W-:-:S02]  /*1080*/  LEA R22, R201, R2, 0x3 ;  /* 0x00000002c9167211 */ /* 0x000fc400078e18ff */
[----:B------:R-:W-:Y:S02]  /*1090*/  CS2R R154, SRZ ;  /* 0x00000000009a7805 */ /* 0x000fe4000001ff00 */
[----:B------:R-:W-:Y:S02]  /*10a0*/  IADD3 R9, P2, R12, R3, RZ ;  /* 0x000000030c097210 */ /* 0x000fe40007f5e0ff */
[----:B------:R-:W-:Y:S02]  /*10b0*/  CS2R R156, SRZ ;  /* 0x00000000009c7805 */ /* 0x000fe4000001ff00 */
[----:B------:R-:W-:Y:S02]  /*10c0*/  LEA.HI.X.SX32 R8, R8, R25, 0x1, P3 ;  /* 0x0000001908087211 */ /* 0x000fe400018f0eff */
[----:B------:R-:W-:Y:S02]  /*10d0*/  CS2R R158, SRZ ;  /* 0x00000000009e7805 */ /* 0x000fe4000001ff00 */
[----:B------:R-:W-:-:S02]  /*10e0*/  IADD3 R10, P3, R14, R3, RZ ;  /* 0x000000030e0a7210 */ /* 0x000fc40007f7e0ff */
[----:B------:R-:W-:Y:S02]  /*10f0*/  CS2R R160, SRZ ;  /* 0x0000000000a07805 */ /* 0x000fe4000001ff00 */
[----:B------:R-:W-:Y:S02]  /*1100*/  LEA R186, R201, R22, 0x3 ;  /* 0x00000016c9ba7211 */ /* 0x000fe400078e18ff */
[----:B------:R-:W-:Y:S02]  /*1110*/  CS2R R162, SRZ ;  /* 0x0000000000a27805 */ /* 0x000fe4000001ff00 */
[----:B------:R-:W-:Y:S02]  /*1120*/  LEA R232, R32, R227, 0x1 ;  /* 0x000000e320e87211 */ /* 0x000fe400078e08ff */
[----:B------:R-:W-:Y:S02]  /*1130*/  CS2R R164, SRZ ;  /* 0x0000000000a47805 */ /* 0x000fe4000001ff00 */
[----:B------:R-:W-:-:S02]  /*1140*/  LEA.HI.X.SX32 R11, R12, R25, 0x1, P2 ;  /* 0x000000190c0b7211 */ /* 0x000fc400010f0eff */
[----:B------:R-:W-:Y:S02]  /*1150*/  CS2R R166, SRZ ;  /* 0x0000000000a67805 */ /* 0x000fe4000001ff00 */
[----:B------:R-:W-:Y:S01]  /*1160*/  IADD3 R13, P2, R16, R3, RZ ;  /* 0x00000003100d7210 */ /* 0x000fe20007f5e0ff */
[----:B------:R-:W-:Y:S01]  /*1170*/  IMAD R237, R32, 0x2, R232 ;  /* 0x0000000220ed7824 */ /* 0x000fe200078e02e8 */
[----:B------:R-:W-:Y:S01]  /*1180*/  LEA.HI.X.SX32 R12, R14, R25, 0x1, P3 ;  /* 0x000000190e0c7211 */ /* 0x000fe200018f0eff */
[----:B------:R-:W-:Y:S01]  /*1190*/  UIADD3.64 UR22, UR26, 0x2, URZ ;  /* 0x000000021a167897 */ /* 0x000fe2000fffe03f */
[C---:B------:R-:W-:Y:S01]  /*11a0*/  LEA R24, R201.reuse, R186, 0x3 ;  /* 0x000000bac9187211 */ /* 0x040fe200078e18ff */
[----:B------:R-:W-:Y:S01]  /*11b0*/  UIADD3.64 UR18, UR26, 0x4, URZ ;  /* 0x000000041a127897 */ /* 0x000fe2000fffe03f */
[----:B------:R-:W-:Y:S01]  /*11c0*/  IADD3 R14, P3, R0, R3, RZ ;  /* 0x00000003000e7210 */ /* 0x000fe20007f7e0ff */
[----:B------:R-:W-:Y:S01]  /*11d0*/  ULDC UR8, c[0x0][0x238] ;  /* 0x00008e0000087ab9 */ /* 0x000fe20000000800 */
[----:B------:R-:W-:Y:S01]  /*11e0*/  LEA.HI.X.SX32 R15, R16, R25, 0x1, P2 ;  /* 0x00000019100f7211 */ /* 0x000fe200010f0eff */
[----:B------:R-:W-:Y:S01]  /*11f0*/  UMOV UR14, UR6 ;  /* 0x00000006000e7c82 */ /* 0x000fe20008000000 */
[----:B------:R-:W-:Y:S01]  /*1200*/  LEA R188, R201, R24, 0x3 ;  /* 0x00000018c9bc7211 */ /* 0x000fe200078e18ff */
[----:B------:R-:W-:Y:S01]  /*1210*/  UMOV UR15, 0xc0000010 ;  /* 0xc0000010000f7882 */ /* 0x000fe20000000000 */
[----:B------:R-:W-:Y:S01]  /*1220*/  IADD3 R17, P2, R20, R3, RZ ;  /* 0x0000000314117210 */ /* 0x000fe20007f5e0ff */
[----:B------:R-:W-:Y:S01]  /*1230*/  UMOV UR30, UR6 ;  /* 0x00000006001e7c82 */ /* 0x000fe20008000000 */
[----:B------:R-:W-:Y:S01]  /*1240*/  LEA.HI.X.SX32 R16, R0, R25, 0x1, P3 ;  /* 0x0000001900107211 */ /* 0x000fe200018f0eff */
[----:B------:R-:W-:Y:S01]  /*1250*/  UMOV UR31, 0x40000040 ;  /* 0x40000040001f7882 */ /* 0x000fe20000000000 */
[----:B------:R-:W-:-:S02]  /*1260*/  IADD3 R18, P3, R2, R3, RZ ;  /* 0x0000000302127210 */ /* 0x000fc40007f7e0ff */
[----:B------:R-:W-:Y:S02]  /*1270*/  LEA R243, R32, R237, 0x1 ;  /* 0x000000ed20f37211 */ /* 0x000fe400078e08ff */
[----:B------:R-:W-:Y:S02]  /*1280*/  LEA R192, R201, R188, 0x3 ;  /* 0x000000bcc9c07211 */ /* 0x000fe400078e18ff */
[----:B------:R-:W-:Y:S01]  /*1290*/  LEA.HI.X.SX32 R20, R20, R25, 0x1, P2 ;  /* 0x0000001914147211 */ /* 0x000fe200010f0eff */
[----:B------:R-:W-:Y:S01]  /*12a0*/  IMAD R245, R32, 0x2, R243 ;  /* 0x0000000220f57824 */ /* 0x000fe200078e02f3 */
[----:B------:R-:W-:Y:S02]  /*12b0*/  IADD3 R23, P2, R186, R3, RZ ;  /* 0x00000003ba177210 */ /* 0x000fe40007f5e0ff */
[----:B------:R-:W-:Y:S02]  /*12c0*/  LEA.HI.X.SX32 R21, R2, R25, 0x1, P3 ;  /* 0x0000001902157211 */ /* 0x000fe400018f0eff */
[----:B------:R-:W-:-:S02]  /*12d0*/  IADD3 R184, P3, R24, R3, RZ ;  /* 0x0000000318b87210 */ /* 0x000fc40007f7e0ff */
[C---:B------:R-:W-:Y:S02]  /*12e0*/  LEA R0, R201.reuse, R192, 0x3 ;  /* 0x000000c0c9007211 */ /* 0x040fe400078e18ff */
[----:B------:R-:W-:Y:S02]  /*12f0*/  LEA.HI.X.SX32 R186, R186, R25, 0x1, P2 ;  /* 0x00000019baba7211 */ /* 0x000fe400010f0eff */
[----:B------:R-:W-:Y:S01]  /*1300*/  IADD3 R189, P2, R192, R3, RZ ;  /* 0x00000003c0bd7210 */ /* 0x000fe20007f5e0ff */
[----:B------:R-:W-:Y:S01]  /*1310*/  IMAD R194, R201, 0x8, R0 ;  /* 0x00000008c9c27824 */ /* 0x000fe200078e0200 */
[----:B------:R-:W-:Y:S02]  /*1320*/  LEA.HI.X.SX32 R187, R24, R25, 0x1, P3 ;  /* 0x0000001918bb7211 */ /* 0x000fe400018f0eff */
[----:B------:R-:W-:Y:S02]  /*1330*/  IADD3 R190, P3, R0, R3, RZ ;  /* 0x0000000300be7210 */ /* 0x000fe40007f7e0ff */
[----:B------:R-:W-:-:S02]  /*1340*/  LEA R251, R32, R245, 0x1 ;  /* 0x000000f520fb7211 */ /* 0x000fc400078e08ff */
[----:B------:R-:W-:Y:S02]  /*1350*/  LEA.HI.X.SX32 R192, R192, R25, 0x1, P2 ;  /* 0x00000019c0c07211 */ /* 0x000fe400010f0eff */
[----:B------:R-:W-:Y:S01]  /*1360*/  IADD3.X R30, R26, UR4, R29, P0, P1 ;  /* 0x000000041a1e7c10 */ /* 0x000fe200087e241d */
[----:B------:R-:W-:Y:S01]  /*1370*/  UMOV UR4, URZ ;  /* 0x0000003f00047c82 */ /* 0x000fe20008000000 */
[----:B------:R-:W-:Y:S02]  /*1380*/  IADD3 R231, P2, R227, R28, RZ ;  /* 0x0000001ce3e77210 */ /* 0x000fe40007f5e0ff */
[----:B------:R-:W-:Y:S02]  /*1390*/  IADD3 R19, P4, R22, R3, RZ ;  /* 0x0000000316137210 */ /* 0x000fe40007f9e0ff */
[----:B------:R-:W-:Y:S02]  /*13a0*/  LEA.HI.X.SX32 R193, R0, R25, 0x1, P3 ;  /* 0x0000001900c17211 */ /* 0x000fe400018f0eff */
[----:B------:R-:W-:-:S02]  /*13b0*/  LEA R0, R32, R251, 0x1 ;  /* 0x000000fb20007211 */ /* 0x000fc400078e08ff */
[----:B------:R-:W-:Y:S02]  /*13c0*/  LEA.HI.X.SX32 R227, R227, R30, 0x1, P2 ;  /* 0x0000001ee3e37211 */ /* 0x000fe400010f0eff */
[----:B------:R-:W-:Y:S01]  /*13d0*/  LEA.HI.X.SX32 R22, R22, R25, 0x1, P4 ;  /* 0x0000001916167211 */ /* 0x000fe200020f0eff */
[----:B------:R-:W-:Y:S01]  /*13e0*/  IMAD R2, R32, 0x2, R0 ;  /* 0x0000000220027824 */ /* 0x000fe200078e0200 */
[-C--:B------:R-:W-:Y:S02]  /*13f0*/  IADD3 R224, P0, R223, R28.reuse, RZ ;  /* 0x0000001cdfe07210 */ /* 0x080fe40007f1e0ff */
[-C--:B------:R-:W-:Y:S02]  /*1400*/  IADD3 R244, P2, R243, R28.reuse, RZ ;  /* 0x0000001cf3f47210 */ /* 0x080fe40007f5e0ff */
[----:B------:R-:W-:Y:S02]  /*1410*/  IADD3 R185, P4, R188, R3, RZ ;  /* 0x00000003bcb97210 */ /* 0x000fe40007f9e0ff */
[----:B------:R-:W-:-:S02]  /*1420*/  IADD3 R226, P1, R225, R28, RZ ;  /* 0x0000001ce1e27210 */ /* 0x000fc40007f3e0ff */
[----:B------:R-:W-:Y:S02]  /*1430*/  LEA R195, R201, R194, 0x3 ;  /* 0x000000c2c9c37211 */ /* 0x000fe400078e18ff */
[-C--:B------:R-:W-:Y:S02]  /*1440*/  LEA.HI.X.SX32 R223, R223, R30.reuse, 0x1, P0 ;  /* 0x0000001edfdf7211 */ /* 0x080fe400000f0eff */
[-C--:B------:R-:W-:Y:S02]  /*1450*/  LEA.HI.X.SX32 R243, R243, R30.reuse, 0x1, P2 ;  /* 0x0000001ef3f37211 */ /* 0x080fe400010f0eff */
[----:B------:R-:W-:Y:S02]  /*1460*/  LEA.HI.X.SX32 R188, R188, R25, 0x1, P4 ;  /* 0x00000019bcbc7211 */ /* 0x000fe400020f0eff */
[----:B------:R-:W-:Y:S02]  /*1470*/  LEA.HI.X.SX32 R225, R225, R30, 0x1, P1 ;  /* 0x0000001ee1e17211 */ /* 0x000fe400008f0eff */
[----:B------:R-:W-:-:S02]  /*1480*/  IADD3 R236, P0, R232, R28, RZ ;  /* 0x0000001ce8ec7210 */ /* 0x000fc40007f1e0ff */
[-C--:B------:R-:W-:Y:S02]  /*1490*/  IADD3 R196, P2, R0, R28.reuse, RZ ;  /* 0x0000001c00c47210 */ /* 0x080fe40007f5e0ff */
[-C--:B------:R-:W-:Y:S02]  /*14a0*/  IADD3 R191, P4, R194, R3.reuse, RZ ;  /* 0x00000003c2bf7210 */ /* 0x080fe40007f9e0ff */
[----:B------:R-:W-:Y:S01]  /*14b0*/  IADD3 R222, P5, R195, R3, RZ ;  /* 0x00000003c3de7210 */ /* 0x000fe20007fbe0ff */
[----:B------:R0:W-:Y:S01]  /*14c0*/  STL [R1+0x4], R196 ;  /* 0x000004c401007387 */ /* 0x0001e20000100800 */
[----:B------:R-:W-:Y:S02]  /*14d0*/  IADD3 R242, P1, R237, R28, RZ ;  /* 0x0000001cedf27210 */ /* 0x000fe40007f3e0ff */
[----:B------:R-:W-:Y:S02]  /*14e0*/  LEA R3, R32, R2, 0x1 ;  /* 0x0000000220037211 */ /* 0x000fe400078e08ff */
[----:B------:R-:W-:-:S02]  /*14f0*/  LEA.HI.X.SX32 R232, R232, R30, 0x1, P0 ;  /* 0x0000001ee8e87211 */ /* 0x000fc400000f0eff */
[----:B------:R-:W-:Y:S02]  /*1500*/  LEA.HI.X.SX32 R237, R237, R30, 0x1, P1 ;  /* 0x0000001eeded7211 */ /* 0x000fe400008f0eff */
[-C--:B------:R-:W-:Y:S02]  /*1510*/  IADD3 R246, P0, R245, R28.reuse, RZ ;  /* 0x0000001cf5f67210 */ /* 0x080fe40007f1e0ff */
[----:B------:R-:W-:Y:S02]  /*1520*/  LEA R24, R32, R3, 0x1 ;  /* 0x0000000320187211 */ /* 0x000fe400078e08ff */
[----:B------:R-:W-:Y:S02]  /*1530*/  IADD3 R252, P1, R251, R28, RZ ;  /* 0x0000001cfbfc7210 */ /* 0x000fe40007f3e0ff */
[----:B0-----:R-:W-:Y:S02]  /*1540*/  LEA.HI.X.SX32 R196, R0, R30, 0x1, P2 ;  /* 0x0000001e00c47211 */ /* 0x001fe400010f0eff */
[----:B------:R-:W-:-:S02]  /*1550*/  LEA.HI.X.SX32 R194, R194, R25, 0x1, P4 ;  /* 0x00000019c2c27211 */ /* 0x000fc400020f0eff */
[----:B------:R-:W-:Y:S01]  /*1560*/  LEA.HI.X.SX32 R195, R195, R25, 0x1, P5 ;  /* 0x00000019c3c37211 */ /* 0x000fe200028f0eff */
[----:B------:R0:W-:Y:S01]  /*1570*/  STL [R1], R196 ;  /* 0x000000c401007387 */ /* 0x0001e20000100800 */
[----:B------:R-:W-:Y:S02]  /*1580*/  LEA.HI.X.SX32 R245, R245, R30, 0x1, P0 ;  /* 0x0000001ef5f57211 */ /* 0x000fe400000f0eff */
[----:B------:R-:W-:Y:S02]  /*1590*/  LEA R25, R32, R24, 0x1 ;  /* 0x0000001820197211 */ /* 0x000fe400078e08ff */
[----:B------:R-:W-:Y:S02]  /*15a0*/  LEA.HI.X.SX32 R251, R251, R30, 0x1, P1 ;  /* 0x0000001efbfb7211 */ /* 0x000fe400008f0eff */
[-C--:B------:R-:W-:Y:S01]  /*15b0*/  IADD3 R198, P0, R2, R28.reuse, RZ ;  /* 0x0000001c02c67210 */ /* 0x080fe20007f1e0ff */
[----:B------:R-:W-:Y:S01]  /*15c0*/  IMAD R0, R32, 0x2, R25 ;  /* 0x0000000220007824 */ /* 0x000fe200078e0219 */
[----:B------:R-:W-:-:S02]  /*15d0*/  IADD3 R197, P1, R3, R28, RZ ;  /* 0x0000001c03c57210 */ /* 0x000fc40007f3e0ff */
[----:B0-----:R-:W-:Y:S01]  /*15e0*/  IADD3 R196, P2, R24, R28, RZ ;  /* 0x0000001c18c47210 */ /* 0x001fe20007f5e0ff */
[----:B------:R0:W-:Y:S01]  /*15f0*/  STL [R1+0xc], R198 ;  /* 0x00000cc601007387 */ /* 0x0001e20000100800 */
[-C--:B------:R-:W-:Y:S02]  /*1600*/  LEA.HI.X.SX32 R2, R2, R30.reuse, 0x1, P0 ;  /* 0x0000001e02027211 */ /* 0x080fe400000f0eff */
[----:B------:R-:W-:Y:S01]  /*1610*/  LEA.HI.X.SX32 R3, R3, R30, 0x1, P1 ;  /* 0x0000001e03037211 */ /* 0x000fe200008f0eff */
[----:B------:R1:W-:Y:S01]  /*1620*/  STL [R1+0x14], R197 ;  /* 0x000014c501007387 */ /* 0x0003e20000100800 */
[----:B------:R-:W-:Y:S02]  /*1630*/  LEA R26, R32, R0, 0x1 ;  /* 0x00000000201a7211 */ /* 0x000fe400078e08ff */
[----:B------:R-:W-:Y:S01]  /*1640*/  MOV R199, 0xff800000 ;  /* 0xff80000000c77802 */ /* 0x000fe20000000f00 */
[----:B------:R2:W-:Y:S01]  /*1650*/  STL [R1+0x1c], R196 ;  /* 0x00001cc401007387 */ /* 0x0005e20000100800 */
[----:B------:R-:W-:-:S02]  /*1660*/  MOV R200, 0x3f800000 ;  /* 0x3f80000000c87802 */ /* 0x000fc40000000f00 */
[----:B0-----:R-:W-:Y:S01]  /*1670*/  MOV R198, 0x3f800000 ;  /* 0x3f80000000c67802 */ /* 0x001fe20000000f00 */
[----:B------:R0:W-:Y:S01]  /*1680*/  STL [R1+0x8], R2 ;  /* 0x0000080201007387 */ /* 0x0001e20000100800 */
[----:B------:R-:W-:Y:S02]  /*1690*/  MOV R203, 0xff800000 ;  /* 0xff80000000cb7802 */ /* 0x000fe40000000f00 */
[----:B-1----:R-:W-:Y:S01]  /*16a0*/  IADD3 R197, P1, R0, R28, RZ ;  /* 0x0000001c00c57210 */ /* 0x002fe20007f3e0ff */
[----:B------:R1:W-:Y:S01]  /*16b0*/  STL [R1+0x10], R3 ;  /* 0x0000100301007387 */ /* 0x0003e20000100800 */
[----:B--2---:R-:W-:Y:S02]  /*16c0*/  LEA.HI.X.SX32 R196, R24, R30, 0x1, P2 ;  /* 0x0000001e18c47211 */ /* 0x004fe400010f0eff */
[----:B0-----:R-:W-:-:S03]  /*16d0*/  LEA R2, R32, R26, 0x1 ;  /* 0x0000001a20027211 */ /* 0x001fc600078e08ff */
[----:B------:R0:W-:Y:S01]  /*16e0*/  STL [R1+0x18], R196 ;  /* 0x000018c401007387 */ /* 0x0001e20000100800 */
[----:B-1----:R-:W-:-:S05]  /*16f0*/  IADD3 R3, P0, R25, R28, RZ ;  /* 0x0000001c19037210 */ /* 0x002fca0007f1e0ff */
[----:B------:R1:W-:Y:S01]  /*1700*/  STL [R1+0x24], R3 ;  /* 0x0000240301007387 */ /* 0x0003e20000100800 */
[----:B0-----:R-:W-:-:S03]  /*1710*/  IADD3 R196, P2, R26, R28, RZ ;  /* 0x0000001c1ac47210 */ /* 0x001fc60007f5e0ff */
[----:B------:R0:W-:Y:S04]  /*1720*/  STL [R1+0x2c], R197 ;  /* 0x00002cc501007387 */ /* 0x0001e80000100800 */
[----:B------:R2:W-:Y:S01]  /*1730*/  STL [R1+0x34], R196 ;  /* 0x000034c401007387 */ /* 0x0005e20000100800 */
[----:B-1----:R-:W-:Y:S02]  /*1740*/  IADD3 R3, P3, R2, R28, RZ ;  /* 0x0000001c02037210 */ /* 0x002fe40007f7e0ff */
[----:B0-----:R-:W-:-:S03]  /*1750*/  LEA.HI.X.SX32 R197, R25, R30, 0x1, P0 ;  /* 0x0000001e19c57211 */ /* 0x001fc600000f0eff */
[----:B------:R0:W-:Y:S01]  /*1760*/  STL [R1+0x3c], R3 ;  /* 0x00003c0301007387 */ /* 0x0001e20000100800 */
[C---:B------:R-:W-:Y:S02]  /*1770*/  LOP3.LUT P0, RZ, R205.reuse, 0x1, RZ, 0xc0, !PT ;  /* 0x00000001cdff7812 */ /* 0x040fe4000780c0ff */
[-C--:B--2---:R-:W-:Y:S01]  /*1780*/  LEA.HI.X.SX32 R196, R0, R30.reuse, 0x1, P1 ;  /* 0x0000001e00c47211 */ /* 0x084fe200008f0eff */
[----:B------:R1:W-:Y:S01]  /*1790*/  STL [R1+0x20], R197 ;  /* 0x000020c501007387 */ /* 0x0003e20000100800 */
[----:B------:R-:W-:Y:S02]  /*17a0*/  LOP3.LUT P1, RZ, R205, 0x80, RZ, 0xc0, !PT ;  /* 0x00000080cdff7812 */ /* 0x000fe4000782c0ff */
[-C--:B------:R-:W-:Y:S01]  /*17b0*/  LEA.HI.X.SX32 R0, R2, R30.reuse, 0x1, P3 ;  /* 0x0000001e02007211 */ /* 0x080fe200018f0eff */
[----:B------:R2:W-:Y:S01]  /*17c0*/  STL [R1+0x28], R196 ;  /* 0x000028c401007387 */ /* 0x0005e20000100800 */
[----:B------:R-:W-:Y:S02]  /*17d0*/  SEL R2, RZ, 0x90, !P1 ;  /* 0x00000090ff027807 */ /* 0x000fe40004800000 */
[----:B0-----:R-:W-:-:S02]  /*17e0*/  LEA.HI.X.SX32 R3, R26, R30, 0x1, P2 ;  /* 0x0000001e1a037211 */ /* 0x001fc400010f0eff */
[----:B------:R-:W-:Y:S02]  /*17f0*/  LOP3.LUT R2, R2, 0x7f, R205, 0x78, !PT ;  /* 0x0000007f02027812 */ /* 0x000fe400078e78cd */
[----:B-1----:R-:W-:Y:S01]  /*1800*/  MOV R197, 0xff800000 ;  /* 0xff80000000c57802 */ /* 0x002fe20000000f00 */
[----:B------:R0:W-:Y:S01]  /*1810*/  STL [R1+0x30], R3 ;  /* 0x0000300301007387 */ /* 0x0001e20000100800 */
[C---:B------:R-:W-:Y:S01]  /*1820*/  LOP3.LUT R206, R2.reuse, 0x20, RZ, 0x3c, !PT ;  /* 0x0000002002ce7812 */ /* 0x040fe200078e3cff */
[----:B--2---:R-:W-:Y:S01]  /*1830*/  IMAD.MOV.U32 R196, RZ, RZ, 0x3f800000 ;  /* 0x3f800000ffc47424 */ /* 0x004fe200078e00ff */
[C---:B------:R-:W-:Y:S01]  /*1840*/  LOP3.LUT R205, R2.reuse, 0x40, RZ, 0x3c, !PT ;  /* 0x0000004002cd7812 */ /* 0x040fe200078e3cff */
[----:B------:R1:W-:Y:S01]  /*1850*/  STL [R1+0x38], R0 ;  /* 0x0000380001007387 */ /* 0x0003e20000100800 */
[----:B------:R-:W-:Y:S02]  /*1860*/  LOP3.LUT R204, R2, 0x60, RZ, 0x3c, !PT ;  /* 0x0000006002cc7812 */ /* 0x000fe400078e3cff */
[----:B0-----:R-:W-:-:S02]  /*1870*/  MOV R3, 0xff800000 ;  /* 0xff80000000037802 */ /* 0x001fc40000000f00 */
[----:B-1----:R-:W-:-:S07]  /*1880*/  MOV R0, RZ ;  /* 0x000000ff00007202 */ /* 0x002fce0000000f00 */
.L_x_1:
[----:B------:R-:W-:Y:S01]  /*1890*/  SHF.R.S32.HI R57, RZ, 0x1f, R0 ;  /* 0x0000001fff397819 */ /* 0x000fe20000011400 */
[----:B------:R-:W2:Y:S01]  /*18a0*/  LDL R220, [R1+0x4] ;  /* 0x0000040001dc7983 */ /* 0x000ea20000100800 */
[C---:B------:R-:W-:Y:S02]  /*18b0*/  IADD3 R24, P1, R0.reuse, R5, RZ ;  /* 0x0000000500187210 */ /* 0x040fe40007f3e0ff */
[C---:B------:R-:W-:Y:S01]  /*18c0*/  IADD3 R26, P2, R0.reuse, R6, RZ ;  /* 0x00000006001a7210 */ /* 0x040fe20007f5e0ff */
[----:B------:R-:W3:Y:S02]  /*18d0*/  LDL R214, [R1] ;  /* 0x0000000001d67983 */ /* 0x000ee40000100800 */
[C---:B------:R-:W-:Y:S01]  /*18e0*/  IMAD.X R25, R57.reuse, 0x1, R7, P1 ;  /* 0x0000000139197824 */ /* 0x040fe200008e0607 */
[C---:B------:R-:W-:Y:S01]  /*18f0*/  IADD3 R28, P1, R0.reuse, R9, RZ ;  /* 0x00000009001c7210 */ /* 0x040fe20007f3e0ff */
[----:B------:R-:W4:Y:S03]  /*1900*/  LDL R219, [R1+0xc] ;  /* 0x00000c0001db7983 */ /* 0x000f260000100800 */
[----:B------:R-:W-:Y:S01]  /*1910*/  IADD3.X R29, R57, R11, RZ, P1, !PT ;  /* 0x0000000b391d7210 */ /* 0x000fe20000ffe4ff */
[----:B------:R-:W5:Y:S01]  /*1920*/  LDG.E.U8 R39, desc[UR16][R24.64] ;  /* 0x0000001018277981 */ /* 0x000f62000c1e1100 */
[----:B------:R-:W-:-:S02]  /*1930*/  IADD3 R32, P1, R0, R13, RZ ;  /* 0x0000000d00207210 */ /* 0x000fc40007f3e0ff */
[C---:B------:R-:W-:Y:S01]  /*1940*/  IADD3.X R27, R57.reuse, R8, RZ, P2, !PT ;  /* 0x00000008391b7210 */ /* 0x040fe200017fe4ff */
[----:B------:R-:W2:Y:S01]  /*1950*/  LDG.E.U8 R43, desc[UR16][R28.64] ;  /* 0x000000101c2b7981 */ /* 0x000ea2000c1e1100 */
[C---:B------:R-:W-:Y:S01]  /*1960*/  IADD3 R30, P2, R0.reuse, R10, RZ ;  /* 0x0000000a001e7210 */ /* 0x040fe20007f5e0ff */
[C---:B------:R-:W-:Y:S01]  /*1970*/  IMAD.X R33, R57.reuse, 0x1, R15, P1 ;  /* 0x0000000139217824 */ /* 0x040fe200008e060f */
[C---:B------:R-:W-:Y:S01]  /*1980*/  IADD3 R36, P1, R0.reuse, R17, RZ ;  /* 0x0000001100247210 */ /* 0x040fe20007f3e0ff */
[----:B------:R0:W3:Y:S01]  /*1990*/  LDG.E.U8 R41, desc[UR16][R26.64] ;  /* 0x000000101a297981 */ /* 0x0000e2000c1e1100 */
[C---:B------:R-:W-:Y:S02]  /*19a0*/  IADD3.X R31, R57.reuse, R12, RZ, P2, !PT ;  /* 0x0000000c391f7210 */ /* 0x040fe400017fe4ff */
[----:B------:R-:W-:Y:S01]  /*19b0*/  IADD3 R34, P2, R0, R14, RZ ;  /* 0x0000000e00227210 */ /* 0x000fe20007f5e0ff */
[----:B------:R-:W4:Y:S01]  /*19c0*/  LDG.E.U8 R47, desc[UR16][R32.64] ;  /* 0x00000010202f7981 */ /* 0x000f22000c1e1100 */
[----:B------:R-:W-:-:S02]  /*19d0*/  IADD3.X R37, R57, R20, RZ, P1, !PT ;  /* 0x0000001439257210 */ /* 0x000fc40000ffe4ff */
[C---:B------:R-:W-:Y:S01]  /*19e0*/  IADD3.X R35, R57.reuse, R16, RZ, P2, !PT ;  /* 0x0000001039237210 */ /* 0x040fe200017fe4ff */
[----:B------:R1:W4:Y:S01]  /*19f0*/  LDG.E.U8 R45, desc[UR16][R30.64] ;  /* 0x000000101e2d7981 */ /* 0x000322000c1e1100 */
[C---:B0-----:R-:W-:Y:S02]  /*1a00*/  IADD3 R26, P1, R0.reuse, R19, RZ ;  /* 0x00000013001a7210 */ /* 0x041fe40007f3e0ff */
[C---:B------:R-:W-:Y:S01]  /*1a10*/  IADD3 R24, P2, R0.reuse, R18, RZ ;  /* 0x0000001200187210 */ /* 0x040fe20007f5e0ff */
[----:B------:R0:W4:Y:S02]  /*1a20*/  LDG.E.U8 R49, desc[UR16][R34.64] ;  /* 0x0000001022317981 */ /* 0x000124000c1e1100 */
[C---:B------:R-:W-:Y:S01]  /*1a30*/  IMAD.X R27, R57.reuse, 0x1, R22, P1 ;  /* 0x00000001391b7824 */ /* 0x040fe200008e0616 */
[----:B------:R-:W-:Y:S01]  /*1a40*/  IADD3.X R25, R57, R21, RZ, P2, !PT ;  /* 0x0000001539197210 */ /* 0x000fe200017fe4ff */
[----:B------:R0:W4:Y:S01]  /*1a50*/  LDG.E.U8 R51, desc[UR16][R36.64] ;  /* 0x0000001024337981 */ /* 0x000122000c1e1100 */
[----:B-1----:R-:W-:-:S02]  /*1a60*/  IADD3 R30, P1, R0, R184, RZ ;  /* 0x000000b8001e7210 */ /* 0x002fc40007f3e0ff */
[C---:B------:R-:W-:Y:S01]  /*1a70*/  IADD3 R28, P2, R0.reuse, R23, RZ ;  /* 0x00000017001c7210 */ /* 0x040fe20007f5e0ff */
[----:B------:R1:W4:Y:S01]  /*1a80*/  LDG.E.U8 R53, desc[UR16][R24.64] ;  /* 0x0000001018357981 */ /* 0x000322000c1e1100 */
[C---:B------:R-:W-:Y:S02]  /*1a90*/  IADD3.X R31, R57.reuse, R187, RZ, P1, !PT ;  /* 0x000000bb391f7210 */ /* 0x040fe40000ffe4ff */
[C---:B------:R-:W-:Y:S01]  /*1aa0*/  IADD3.X R29, R57.reuse, R186, RZ, P2, !PT ;  /* 0x000000ba391d7210 */ /* 0x040fe200017fe4ff */
[----:B------:R1:W4:Y:S01]  /*1ab0*/  LDG.E.U8 R55, desc[UR16][R26.64] ;  /* 0x000000101a377981 */ /* 0x000322000c1e1100 */
[C---:B0-----:R-:W-:Y:S02]  /*1ac0*/  IADD3 R34, P1, R0.reuse, R189, RZ ;  /* 0x000000bd00227210 */ /* 0x041fe40007f3e0ff */
[C---:B------:R-:W-:Y:S01]  /*1ad0*/  IADD3 R32, P2, R0.reuse, R185, RZ ;  /* 0x000000b900207210 */ /* 0x040fe20007f5e0ff */
[----:B------:R-:W4:Y:S02]  /*1ae0*/  LDG.E.U8 R205, desc[UR16][R30.64] ;  /* 0x000000101ecd7981 */ /* 0x000f24000c1e1100 */
[C---:B------:R-:W-:Y:S01]  /*1af0*/  IMAD.X R35, R57.reuse, 0x1, R192, P1 ;  /* 0x0000000139237824 */ /* 0x040fe200008e06c0 */
[----:B------:R-:W-:Y:S01]  /*1b00*/  IADD3.X R33, R57, R188, RZ, P2, !PT ;  /* 0x000000bc39217210 */ /* 0x000fe200017fe4ff */
[----:B------:R-:W4:Y:S01]  /*1b10*/  LDG.E.U8 R29, desc[UR16][R28.64] ;  /* 0x000000101c1d7981 */ /* 0x000f22000c1e1100 */
[----:B------:R-:W-:-:S02]  /*1b20*/  IADD3 R36, P2, R0, R190, RZ ;  /* 0x000000be00247210 */ /* 0x000fc40007f5e0ff */
[C---:B-1----:R-:W-:Y:S01]  /*1b30*/  IADD3 R24, P3, R0.reuse, R191, RZ ;  /* 0x000000bf00187210 */ /* 0x042fe20007f7e0ff */
[----:B------:R-:W4:Y:S01]  /*1b40*/  LDG.E.U8 R207, desc[UR16][R32.64] ;  /* 0x0000001020cf7981 */ /* 0x000f22000c1e1100 */
[----:B------:R-:W-:Y:S02]  /*1b50*/  IADD3 R26, P1, R0, R222, RZ ;  /* 0x000000de001a7210 */ /* 0x000fe40007f3e0ff */
[C---:B------:R-:W-:Y:S01]  /*1b60*/  IADD3.X R37, R57.reuse, R193, RZ, P2, !PT ;  /* 0x000000c139257210 */ /* 0x040fe200017fe4ff */
[----:B------:R-:W4:Y:S01]  /*1b70*/  LDG.E.U8 R209, desc[UR16][R34.64] ;  /* 0x0000001022d17981 */ /* 0x000f22000c1e1100 */
[C---:B------:R-:W-:Y:S02]  /*1b80*/  IADD3.X R25, R57.reuse, R194, RZ, P3, !PT ;  /* 0x000000c239197210 */ /* 0x040fe40001ffe4ff */
[----:B------:R-:W-:Y:S01]  /*1b90*/  IADD3.X R27, R57, R195, RZ, P1, !PT ;  /* 0x000000c3391b7210 */ /* 0x000fe20000ffe4ff */
[----:B------:R-:W4:Y:S04]  /*1ba0*/  LDG.E.U8 R211, desc[UR16][R36.64] ;  /* 0x0000001024d37981 */ /* 0x000f28000c1e1100 */
[----:B------:R-:W4:Y:S04]  /*1bb0*/  LDG.E.U8 R213, desc[UR16][R24.64] ;  /* 0x0000001018d57981 */ /* 0x000f28000c1e1100 */
[----:B------:R-:W4:Y:S04]  /*1bc0*/  LDG.E.U8 R215, desc[UR16][R26.64] ;  /* 0x000000101ad77981 */ /* 0x000f28000c1e1100 */
[----:B------:R-:W4:Y:S04]  /*1bd0*/  LDL R218, [R1+0x8] ;  /* 0x0000080001da7983 */ /* 0x000f280000100800 */
[----:B------:R-:W4:Y:S04]  /*1be0*/  LDL R217, [R1+0x24] ;  /* 0x0000240001d97983 */ /* 0x000f280000100800 */
[----:B------:R-:W4:Y:S01]  /*1bf0*/  LDL R216, [R1+0x20] ;  /* 0x0000200001d87983 */ /* 0x000f220000100800 */
[----:B------:R-:W-:Y:S01]  /*1c00*/  BAR.SYNC.DEFER_BLOCKING 0x0 ;  /* 0x0000000000007b1d */ /* 0x000fe20000010000 */
[----:B------:R-:W-:-:S04]  /*1c10*/  USHF.L.U32 UR6, UR20, 0x5, URZ ;  /* 0x0000000514067899 */ /* 0x000fc8000800063f */
[----:B------:R-:W-:Y:S01]  /*1c20*/  ULOP3.LUT UR6, UR6, 0x80, URZ, 0xc0, !UPT ;  /* 0x0000008006067892 */ /* 0x000fe2000f8ec03f */
[----:B------:R-:W-:Y:S01]  /*1c30*/  UMOV UR13, 0xc0000010 ;  /* 0xc0000010000d7882 */ /* 0x000fe20000000000 */
[----:B------:R-:W-:Y:S02]  /*1c40*/  UMOV UR7, URZ ;  /* 0x0000003f00077c82 */ /* 0x000fe40008000000 */
[----:B------:R-:W-:Y:S01]  /*1c50*/  ULEA.HI UR6, UR11, UR6, URZ, 0x1c ;  /* 0x000000060b067291 */ /* 0x000fe2000f8fe03f */
[----:B------:R-:W4:Y:S03]  /*1c60*/  LDL R240, [R1+0x14] ;  /* 0x0000140001f07983 */ /* 0x000f260000100800 */
[----:B------:R-:W-:Y:S01]  /*1c70*/  ULOP3.LUT UR6, UR6, 0x3fff, URZ, 0xc0, !UPT ;  /* 0x00003fff06067892 */ /* 0x000fe2000f8ec03f */
[----:B------:R-:W4:Y:S04]  /*1c80*/  LDL R233, [R1+0x10] ;  /* 0x0000100001e97983 */ /* 0x000f280000100800 */
[----:B------:R-:W4:Y:S02]  /*1c90*/  LDL R239, [R1+0x1c] ;  /* 0x00001c0001ef7983 */ /* 0x000f240000100800 */
[----:B------:R-:W-:Y:S01]  /*1ca0*/  UMOV UR12, UR6 ;  /* 0x00000006000c7c82 */ /* 0x000fe20008000000 */
[----:B------:R-:W-:Y:S01]  /*1cb0*/  IADD3 R208, P1, R224, UR4, RZ ;  /* 0x00000004e0d07c10 */ /* 0x000fe2000ff3e0ff */
[----:B------:R-:W4:Y:S01]  /*1cc0*/  LDL R230, [R1+0x18] ;  /* 0x0000180001e67983 */ /* 0x000f220000100800 */
[----:B------:R-:W-:-:S03]  /*1cd0*/  IADD3 R206, P2, R226, UR4, RZ ;  /* 0x00000004e2ce7c10 */ /* 0x000fc6000ff5e0ff */
[----:B------:R-:W4:Y:S04]  /*1ce0*/  LDL R247, [R1+0x2c] ;  /* 0x00002c0001f77983 */ /* 0x000f280000100800 */
[----:B------:R-:W4:Y:S04]  /*1cf0*/  LDL R241, [R1+0x34] ;  /* 0x0000340001f17983 */ /* 0x000f280000100800 */
[----:B-----5:R-:W-:Y:S04]  /*1d00*/  STS.U8 [R2+UR11+0x2000], R39 ;  /* 0x0020002702007988 */ /* 0x020fe8000800000b */
[----:B--2---:R-:W-:Y:S04]  /*1d10*/  STS.U8 [R2+UR11+0x2200], R43 ;  /* 0x0022002b02007988 */ /* 0x004fe8000800000b */
[----:B---3--:R-:W-:Y:S04]  /*1d20*/  STS.U8 [R2+UR11+0x2100], R41 ;  /* 0x0021002902007988 */ /* 0x008fe8000800000b */
[----:B----4-:R-:W-:Y:S04]  /*1d30*/  STS.U8 [R2+UR11+0x2400], R47 ;  /* 0x0024002f02007988 */ /* 0x010fe8000800000b */
[----:B------:R-:W-:Y:S04]  /*1d40*/  STS.U8 [R2+UR11+0x2300], R45 ;  /* 0x0023002d02007988 */ /* 0x000fe8000800000b */
[----:B------:R-:W-:Y:S04]  /*1d50*/  STS.U8 [R2+UR11+0x2500], R49 ;  /* 0x0025003102007988 */ /* 0x000fe8000800000b */
[----:B------:R-:W-:Y:S04]  /*1d60*/  STS.U8 [R2+UR11+0x2600], R51 ;  /* 0x0026003302007988 */ /* 0x000fe8000800000b */
[----:B------:R-:W-:Y:S04]  /*1d70*/  STS.U8 [R2+UR11+0x2700], R53 ;  /* 0x0027003502007988 */ /* 0x000fe8000800000b */
[----:B------:R-:W-:Y:S04]  /*1d80*/  STS.U8 [R2+UR11+0x2800], R55 ;  /* 0x0028003702007988 */ /* 0x000fe8000800000b */
[----:B------:R-:W-:Y:S04]  /*1d90*/  STS.U8 [R2+UR11+0x2a00], R205 ;  /* 0x002a00cd02007988 */ /* 0x000fe8000800000b */
[----:B------:R0:W-:Y:S04]  /*1da0*/  STS.U8 [R2+UR11+0x2900], R29 ;  /* 0x0029001d02007988 */ /* 0x0001e8000800000b */
[----:B------:R-:W-:Y:S04]  /*1db0*/  STS.U8 [R2+UR11+0x2b00], R207 ;  /* 0x002b00cf02007988 */ /* 0x000fe8000800000b */
[----:B------:R1:W-:Y:S04]  /*1dc0*/  STS.U8 [R2+UR11+0x2c00], R209 ;  /* 0x002c00d102007988 */ /* 0x0003e8000800000b */
[----:B------:R2:W-:Y:S04]  /*1dd0*/  STS.U8 [R2+UR11+0x2d00], R211 ;  /* 0x002d00d302007988 */ /* 0x0005e8000800000b */
[----:B------:R3:W-:Y:S04]  /*1de0*/  STS.U8 [R2+UR11+0x2e00], R213 ;  /* 0x002e00d502007988 */ /* 0x0007e8000800000b */
[----:B------:R4:W-:Y:S01]  /*1df0*/  STS.U8 [R2+UR11+0x2f00], R215 ;  /* 0x002f00d702007988 */ /* 0x0009e2000800000b */
[----:B------:R5:W-:Y:S06]  /*1e00*/  MEMBAR.ALL.CTA ;  /* 0x0000000000007992 */ /* 0x000bec0000008000 */
[----:B-----5:R-:W5:Y:S02]  /*1e10*/  FENCE.VIEW.ASYNC.S ;  /* 0x00000000000073c6 */ /* 0x020f640000000000 */
[----:B-----5:R-:W-:Y:S06]  /*1e20*/  BAR.SYNC.DEFER_BLOCKING 0x0 ;  /* 0x0000000000007b1d */ /* 0x020fec0000010000 */
[----:B0-----:R-:W-:-:S06]  /*1e30*/  WARPGROUP.ARRIVE ;  /* 0x00000000000079c5 */ /* 0x001fcc0000000000 */
[----:B------:R-:W-:Y:S01]  /*1e40*/  QGMMA.64x128x32.F32.E4M3.E4M3 R88, gdesc[UR12], RZ, !UPT ;  /* 0x01e000000c5879f3 */ /* 0x000fe2000c7008ff */
[----:B------:R-:W-:Y:S01]  /*1e50*/  UMOV UR12, 0xffffff00 ;  /* 0xffffff00000c7882 */ /* 0x000fe20000000000 */
[----:B------:R-:W-:Y:S02]  /*1e60*/  UMOV UR13, 0x3fffffef ;  /* 0x3fffffef000d7882 */ /* 0x000fe40000000000 */
[----:B------:R-:W-:-:S09]  /*1e70*/  UIADD3.64 UR12, UR6, -UR12, URZ ;  /* 0x8000000c060c7297 */ /* 0x000fd2000fffe03f */
[----:B------:R-:W-:Y:S01]  /*1e80*/  QGMMA.64x128x32.F32.E4M3.E4M3 R24, gdesc[UR12], RZ, !UPT, gsb0 ;  /* 0x01e000000c1879f3 */ /* 0x000fe2000c0008ff */
[----:B------:R-:W-:-:S06]  /*1e90*/  USHF.R.S32.HI UR6, URZ, 0x1f, UR4 ;  /* 0x0000001f3f067899 */ /* 0x000fcc0008011404 */
[----:B-1----:R-:W-:Y:S02]  /*1ea0*/  IADD3.X R209, R223, UR6, RZ, P1, !PT ;  /* 0x00000006dfd17c10 */ /* 0x002fe40008ffe4ff */
[----:B------:R-:W-:Y:S02]  /*1eb0*/  IADD3 R204, P1, R231, UR4, RZ ;  /* 0x00000004e7cc7c10 */ /* 0x000fe4000ff3e0ff */
[----:B------:R-:W-:Y:S01]  /*1ec0*/  IADD3.X R207, R225, UR6, RZ, P2, !PT ;  /* 0x00000006e1cf7c10 */ /* 0x000fe200097fe4ff */
[----:B------:R0:W5:Y:S01]  /*1ed0*/  LDG.E.U8 R210, desc[UR16][R208.64] ;  /* 0x00000010d0d27981 */ /* 0x000162000c1e1100 */
[----:B------:R-:W-:-:S03]  /*1ee0*/  IADD3.X R205, R227, UR6, RZ, P1, !PT ;  /* 0x00000006e3cd7c10 */ /* 0x000fc60008ffe4ff */
[----:B--2---:R-:W2:Y:S04]  /*1ef0*/  LDG.E.U8 R211, desc[UR16][R206.64] ;  /* 0x00000010ced37981 */ /* 0x004ea8000c1e1100 */
[----:B------:R1:W2:Y:S01]  /*1f00*/  LDG.E.U8 R212, desc[UR16][R204.64] ;  /* 0x00000010ccd47981 */ /* 0x0002a2000c1e1100 */
[----:B0-----:R-:W-:-:S04]  /*1f10*/  IADD3 R208, P2, R236, UR4, RZ ;  /* 0x00000004ecd07c10 */ /* 0x001fc8000ff5e0ff */
[----:B------:R-:W-:Y:S02]  /*1f20*/  IADD3.X R209, R232, UR6, RZ, P2, !PT ;  /* 0x00000006e8d17c10 */ /* 0x000fe400097fe4ff */
[----:B-1----:R-:W-:-:S03]  /*1f30*/  IADD3 R204, P1, R242, UR4, RZ ;  /* 0x00000004f2cc7c10 */ /* 0x002fc6000ff3e0ff */
[----:B------:R-:W2:Y:S01]  /*1f40*/  LDG.E.U8 R208, desc[UR16][R208.64] ;  /* 0x00000010d0d07981 */ /* 0x000ea2000c1e1100 */
[----:B------:R-:W-:Y:S02]  /*1f50*/  IADD3.X R205, R237, UR6, RZ, P1, !PT ;  /* 0x00000006edcd7c10 */ /* 0x000fe40008ffe4ff */
[----:B------:R-:W-:-:S03]  /*1f60*/  IADD3 R206, P2, R244, UR4, RZ ;  /* 0x00000004f4ce7c10 */ /* 0x000fc6000ff5e0ff */
[----:B------:R0:W2:Y:S01]  /*1f70*/  LDG.E.U8 R209, desc[UR16][R204.64] ;  /* 0x00000010ccd17981 */ /* 0x0000a2000c1e1100 */
[----:B------:R-:W-:-:S05]  /*1f80*/  IADD3.X R207, R243, UR6, RZ, P2, !PT ;  /* 0x00000006f3cf7c10 */ /* 0x000fca00097fe4ff */
[----:B------:R-:W2:Y:S01]  /*1f90*/  LDG.E.U8 R206, desc[UR16][R206.64] ;  /* 0x00000010cece7981 */ /* 0x000ea2000c1e1100 */
[----:B0-----:R-:W-:-:S04]  /*1fa0*/  IADD3 R204, P1, R246, UR4, RZ ;  /* 0x00000004f6cc7c10 */ /* 0x001fc8000ff3e0ff */
[----:B------:R-:W-:-:S05]  /*1fb0*/  IADD3.X R205, R245, UR6, RZ, P1, !PT ;  /* 0x00000006f5cd7c10 */ /* 0x000fca0008ffe4ff */
[----:B------:R0:W2:Y:S02]  /*1fc0*/  LDG.E.U8 R207, desc[UR16][R204.64] ;  /* 0x00000010cccf7981 */ /* 0x0000a4000c1e1100 */
[----:B0-----:R-:W-:-:S04]  /*1fd0*/  IADD3 R204, P1, R252, UR4, RZ ;  /* 0x00000004fccc7c10 */ /* 0x001fc8000ff3e0ff */
[----:B------:R-:W-:-:S05]  /*1fe0*/  IADD3.X R205, R251, UR6, RZ, P1, !PT ;  /* 0x00000006fbcd7c10 */ /* 0x000fca0008ffe4ff */
[----:B---3--:R0:W3:Y:S02]  /*1ff0*/  LDG.E.U8 R213, desc[UR16][R204.64] ;  /* 0x00000010ccd57981 */ /* 0x0080e4000c1e1100 */
[----:B0-----:R-:W-:-:S04]  /*2000*/  IADD3 R204, P1, R220, UR4, RZ ;  /* 0x00000004dccc7c10 */ /* 0x001fc8000ff3e0ff */
[----:B------:R-:W-:-:S05]  /*2010*/  IADD3.X R205, R214, UR6, RZ, P1, !PT ;  /* 0x00000006d6cd7c10 */ /* 0x000fca0008ffe4ff */
[----:B------:R0:W3:Y:S02]  /*2020*/  LDG.E.U8 R214, desc[UR16][R204.64] ;  /* 0x00000010ccd67981 */ /* 0x0000e4000c1e1100 */
[----:B0-----:R-:W-:-:S04]  /*2030*/  IADD3 R204, P1, R219, UR4, RZ ;  /* 0x00000004dbcc7c10 */ /* 0x001fc8000ff3e0ff */
[----:B------:R-:W-:-:S05]  /*2040*/  IADD3.X R205, R218, UR6, RZ, P1, !PT ;  /* 0x00000006dacd7c10 */ /* 0x000fca0008ffe4ff */
[----:B----4-:R0:W4:Y:S02]  /*2050*/  LDG.E.U8 R215, desc[UR16][R204.64] ;  /* 0x00000010ccd77981 */ /* 0x010124000c1e1100 */
[----:B0-----:R-:W-:-:S04]  /*2060*/  IADD3 R204, P1, R217, UR4, RZ ;  /* 0x00000004d9cc7c10 */ /* 0x001fc8000ff3e0ff */
[----:B------:R-:W-:Y:S01]  /*2070*/  IADD3.X R205, R216, UR6, RZ, P1, !PT ;  /* 0x00000006d8cd7c10 */ /* 0x000fe20008ffe4ff */
[----:B------:R-:W-:Y:S02]  /*2080*/  WARPGROUP.DEPBAR.LE gsb0, 0x0 ;  /* 0x00008000000079c5 */ /* 0x000fe40000010000 */
[----:B------:R-:W-:-:S03]  /*2090*/  FMUL R216, R91, UR8 ;  /* 0x000000085bd87c20 */ /* 0x000fc60008400000 */
[----:B------:R0:W4:Y:S02]  /*20a0*/  LDG.E.U8 R205, desc[UR16][R204.64] ;  /* 0x00000010cccd7981 */ /* 0x000124000c1e1100 */
[----:B0-----:R-:W-:-:S05]  /*20b0*/  FMUL R204, R90, UR8 ;  /* 0x000000085acc7c20 */ /* 0x001fca0008400000 */
[----:B------:R-:W-:Y:S01]  /*20c0*/  FMNMX R204, R204, R216, !PT ;  /* 0x000000d8cccc7209 */ /* 0x000fe20007800000 */
[----:B------:R-:W-:-:S05]  /*20d0*/  FMUL R216, R94, UR8 ;  /* 0x000000085ed87c20 */ /* 0x000fca0008400000 */
        /* <DEDUP_REMOVED lines=37> */
[----:B------:R-:W-:Y:S01]  /*2330*/  FMUL R216, R131, UR8 ;  /* 0x0000000883d87c20 */ /* 0x000fe20008400000 */
[----:B------:R-:W-:-:S04]  /*2340*/  FMUL R217, R134, UR8 ;  /* 0x0000000886d97c20 */ /* 0x000fc80008400000 */
[----:B------:R-:W-:-:S04]  /*2350*/  FMNMX R204, R216, R204, !PT ;  /* 0x000000ccd8cc7209 */ /* 0x000fc80007800000 */
[----:B------:R-:W-:Y:S01]  /*2360*/  FMNMX R217, R217, R204, !PT ;  /* 0x000000ccd9d97209 */ /* 0x000fe20007800000 */
[----:B------:R-:W-:Y:S01]  /*2370*/  FMUL R204, R135, UR8 ;  /* 0x0000000887cc7c20 */ /* 0x000fe20008400000 */
[----:B------:R-:W-:Y:S01]  /*2380*/  FMUL R219, R88, UR8 ;  /* 0x0000000858db7c20 */ /* 0x000fe20008400000 */
[----:B------:R-:W-:-:S03]  /*2390*/  FMUL R216, R89, UR8 ;  /* 0x0000000859d87c20 */ /* 0x000fc60008400000 */
[----:B------:R-:W-:Y:S01]  /*23a0*/  FMNMX R217, R204, R217, !PT ;  /* 0x000000d9ccd97209 */ /* 0x000fe20007800000 */
[----:B------:R-:W-:Y:S01]  /*23b0*/  FMUL R204, R138, UR8 ;  /* 0x000000088acc7c20 */ /* 0x000fe20008400000 */
[----:B------:R-:W-:Y:S01]  /*23c0*/  FMNMX R219, R219, R216, !PT ;  /* 0x000000d8dbdb7209 */ /* 0x000fe20007800000 */
[----:B------:R-:W-:-:S03]  /*23d0*/  FMUL R216, R26, UR8 ;  /* 0x000000081ad87c20 */ /* 0x000fc60008400000 */
        /* <DEDUP_REMOVED lines=30> */
[----:B------:R-:W-:-:S04]  /*25c0*/  FMNMX R216, R218, R216, !PT ;  /* 0x000000d8dad87209 */ /* 0x000fc80007800000 */
[----:B------:R-:W-:Y:S02]  /*25d0*/  FMNMX R216, R204, R216, !PT ;  /* 0x000000d8ccd87209 */ /* 0x000fe40007800000 */
[----:B------:R-:W0:Y:S01]  /*25e0*/  SHFL.BFLY PT, R204, R217, 0x2, 0x1f ;  /* 0x0c401f00d9cc7f89 */ /* 0x000e2200000e0000 */
[----:B------:R-:W-:Y:S01]  /*25f0*/  FMUL R218, R29, UR8 ;  /* 0x000000081dda7c20 */ /* 0x000fe20008400000 */
[----:B------:R-:W-:-:S04]  /*2600*/  FMUL R221, R32, UR8 ;  /* 0x0000000820dd7c20 */ /* 0x000fc80008400000 */
        /* <DEDUP_REMOVED lines=10> */
[----:B------:R-:W-:Y:S02]  /*26b0*/  FMNMX R218, R221, R218, !PT ;  /* 0x000000daddda7209 */ /* 0x000fe40007800000 */
[----:B0-----:R-:W-:Y:S01]  /*26c0*/  FMNMX R204, R217, R204, !PT ;  /* 0x000000ccd9cc7209 */ /* 0x001fe20007800000 */
[----:B------:R-:W-:Y:S01]  /*26d0*/  FMUL R217, R101, UR8 ;  /* 0x0000000865d97c20 */ /* 0x000fe20008400000 */
[----:B------:R-:W-:-:S04]  /*26e0*/  FMNMX R219, R219, R220, !PT ;  /* 0x000000dcdbdb7209 */ /* 0x000fc80007800000 */
[----:B------:R-:W-:Y:S02]  /*26f0*/  FMNMX R218, R217, R218, !PT ;  /* 0x000000dad9da7209 */ /* 0x000fe40007800000 */
[----:B------:R-:W0:Y:S01]  /*2700*/  SHFL.BFLY PT, R217, R204, 0x1, 0x1f ;  /* 0x0c201f00ccd97f89 */ /* 0x000e2200000e0000 */
[----:B------:R-:W-:-:S05]  /*2710*/  FMUL R220, R38, UR8 ;  /* 0x0000000826dc7c20 */ /* 0x000fca0008400000 */
[----:B------:R-:W-:Y:S01]  /*2720*/  FMNMX R216, R220, R216, !PT ;  /* 0x000000d8dcd87209 */ /* 0x000fe20007800000 */
[----:B------:R-:W-:Y:S01]  /*2730*/  FMUL R220, R36, UR8 ;  /* 0x0000000824dc7c20 */ /* 0x000fe20008400000 */
[----:B------:R-:W-:-:S04]  /*2740*/  FMUL R221, R39, UR8 ;  /* 0x0000000827dd7c20 */ /* 0x000fc80008400000 */
[----:B------:R-:W-:Y:S01]  /*2750*/  FMNMX R219, R220, R219, !PT ;  /* 0x000000dbdcdb7209 */ /* 0x000fe20007800000 */
[----:B------:R-:W-:Y:S01]  /*2760*/  FMUL R220, R37, UR8 ;  /* 0x0000000825dc7c20 */ /* 0x000fe20008400000 */
[----:B------:R-:W-:-:S04]  /*2770*/  FMNMX R216, R221, R216, !PT ;  /* 0x000000d8ddd87209 */ /* 0x000fc80007800000 */
[----:B------:R-:W-:Y:S01]  /*2780*/  FMNMX R219, R220, R219, !PT ;  /* 0x000000dbdcdb7209 */ /* 0x000fe20007800000 */
[----:B------:R-:W-:Y:S01]  /*2790*/  FMUL R220, R42, UR8 ;  /* 0x000000082adc7c20 */ /* 0x000fe20008400000 */
[----:B------:R-:W-:Y:S01]  /*27a0*/  FMUL R221, R104, UR8 ;  /* 0x0000000868dd7c20 */ /* 0x000fe20008400000 */
[----:B0-----:R-:W-:Y:S01]  /*27b0*/  FMNMX R204, R204, R217, !PT ;  /* 0x000000d9cccc7209 */ /* 0x001fe20007800000 */
[----:B------:R-:W-:Y:S02]  /*27c0*/  FMUL R217, R43, UR8 ;  /* 0x000000082bd97c20 */ /* 0x000fe40008400000 */
[----:B------:R-:W-:Y:S01]  /*27d0*/  FMNMX R216, R220, R216, !PT ;  /* 0x000000d8dcd87209 */ /* 0x000fe20007800000 */
[----:B------:R-:W-:Y:S01]  /*27e0*/  FMUL R220, R105, UR8 ;  /* 0x0000000869dc7c20 */ /* 0x000fe20008400000 */
[----:B------:R-:W-:Y:S01]  /*27f0*/  FMNMX R218, R221, R218, !PT ;  /* 0x000000daddda7209 */ /* 0x000fe20007800000 */
[----:B------:R-:W-:Y:S01]  /*2800*/  FMUL R228, R46, UR8 ;  /* 0x000000082ee47c20 */ /* 0x000fe20008400000 */
[----:B------:R-:W-:-:S02]  /*2810*/  FMNMX R216, R217, R216, !PT ;  /* 0x000000d8d9d87209 */ /* 0x000fc40007800000 */
[----:B------:R-:W-:Y:S01]  /*2820*/  FMNMX R204, R204, R3, !PT ;  /* 0x00000003cccc7209 */ /* 0x000fe20007800000 */
[----:B------:R-:W-:Y:S01]  /*2830*/  FMUL R217, R108, UR8 ;  /* 0x000000086cd97c20 */ /* 0x000fe20008400000 */
[----:B------:R-:W-:Y:S02]  /*2840*/  FMNMX R218, R220, R218, !PT ;  /* 0x000000dadcda7209 */ /* 0x000fe40007800000 */
[----:B------:R-:W-:Y:S01]  /*2850*/  FMNMX R228, R228, R216, !PT ;  /* 0x000000d8e4e47209 */ /* 0x000fe20007800000 */
[--C-:B------:R-:W-:Y:S01]  /*2860*/  FFMA R216, R90, UR8, -R204.reuse ;  /* 0x000000085ad87c23 */ /* 0x100fe200080008cc */
[----:B------:R-:W-:Y:S01]  /*2870*/  FMUL R90, R109, UR8 ;  /* 0x000000086d5a7c20 */ /* 0x000fe20008400000 */
[----:B------:R-:W-:Y:S01]  /*2880*/  FMNMX R218, R217, R218, !PT ;  /* 0x000000dad9da7209 */ /* 0x000fe20007800000 */
[----:B------:R-:W-:-:S03]  /*2890*/  FFMA R91, R91, UR8, -R204 ;  /* 0x000000085b5b7c23 */ /* 0x000fc600080008cc */
[----:B------:R-:W-:Y:S01]  /*28a0*/  FMNMX R218, R90, R218, !PT ;  /* 0x000000da5ada7209 */ /* 0x000fe20007800000 */
[----:B------:R-:W-:Y:S01]  /*28b0*/  FMUL R91, R91, 1.4426950216293334961 ;  /* 0x3fb8aa3b5b5b7820 */ /* 0x000fe20000400000 */
[----:B------:R-:W-:-:S03]  /*28c0*/  FMUL R90, R112, UR8 ;  /* 0x00000008705a7c20 */ /* 0x000fc60008400000 */
[----:B------:R0:W-:Y:S02]  /*28d0*/  MUFU.EX2 R217, R91 ;  /* 0x0000005b00d97308 */ /* 0x0001e40000000800 */
[----:B------:R-:W-:Y:S01]  /*28e0*/  FMNMX R90, R90, R218, !PT ;  /* 0x000000da5a5a7209 */ /* 0x000fe20007800000 */
[----:B0-----:R-:W-:-:S05]  /*28f0*/  FMUL R91, R113, UR8 ;  /* 0x00000008715b7c20 */ /* 0x001fca0008400000 */
[----:B------:R-:W-:Y:S01]  /*2900*/  FMNMX R90, R91, R90, !PT ;  /* 0x0000005a5b5a7209 */ /* 0x000fe20007800000 */
[----:B------:R-:W-:-:S05]  /*2910*/  FMUL R91, R116, UR8 ;  /* 0x00000008745b7c20 */ /* 0x000fca0008400000 */
[----:B------:R-:W-:Y:S01]  /*2920*/  FMNMX R90, R91, R90, !PT ;  /* 0x0000005a5b5a7209 */ /* 0x000fe20007800000 */
[----:B------:R-:W-:Y:S01]  /*2930*/  FMUL R91, R117, UR8 ;  /* 0x00000008755b7c20 */ /* 0x000fe20008400000 */
[----:B------:R-:W-:Y:S01]  /*2940*/  FFMA R94, R94, UR8, -R204 ;  /* 0x000000085e5e7c23 */ /* 0x000fe200080008cc */
[----:B------:R-:W-:-:S03]  /*2950*/  FMUL R221, R40, UR8 ;  /* 0x0000000828dd7c20 */ /* 0x000fc60008400000 */
[----:B------:R-:W-:Y:S01]  /*2960*/  FMNMX R90, R91, R90, !PT ;  /* 0x0000005a5b5a7209 */ /* 0x000fe20007800000 */
[----:B------:R-:W-:Y:S01]  /*2970*/  FMUL R91, R120, UR8 ;  /* 0x00000008785b7c20 */ /* 0x000fe20008400000 */
[----:B------:R-:W-:Y:S01]  /*2980*/  FMUL R94, R94, 1.4426950216293334961 ;  /* 0x3fb8aa3b5e5e7820 */ /* 0x000fe20000400000 */
[--C-:B------:R-:W-:Y:S01]  /*2990*/  FFMA R95, R95, UR8, -R204.reuse ;  /* 0x000000085f5f7c23 */ /* 0x100fe200080008cc */
[----:B------:R-:W-:Y:S02]  /*29a0*/  FMNMX R219, R221, R219, !PT ;  /* 0x000000dbdddb7209 */ /* 0x000fe40007800000 */
[----:B------:R-:W-:Y:S01]  /*29b0*/  FMNMX R90, R91, R90, !PT ;  /* 0x0000005a5b5a7209 */ /* 0x000fe20007800000 */
[----:B------:R-:W-:Y:S01]  /*29c0*/  FMUL R91, R121, UR8 ;  /* 0x00000008795b7c20 */ /* 0x000fe20008400000 */
[----:B------:R-:W-:Y:S01]  /*29d0*/  FMUL R229, R41, UR8 ;  /* 0x0000000829e57c20 */ /* 0x000fe20008400000 */
[----:B------:R0:W-:Y:S01]  /*29e0*/  MUFU.EX2 R218, R94 ;  /* 0x0000005e00da7308 */ /* 0x0001e20000000800 */
[----:B------:R-:W-:Y:S01]  /*29f0*/  FMUL R95, R95, 1.4426950216293334961 ;  /* 0x3fb8aa3b5f5f7820 */ /* 0x000fe20000400000 */
[--C-:B------:R-:W-:Y:S01]  /*2a00*/  FFMA R98, R98, UR8, -R204.reuse ;  /* 0x0000000862627c23 */ /* 0x100fe200080008cc */
[----:B------:R-:W-:Y:S01]  /*2a10*/  FMNMX R91, R91, R90, !PT ;  /* 0x0000005a5b5b7209 */ /* 0x000fe20007800000 */
[--C-:B------:R-:W-:Y:S01]  /*2a20*/  FFMA R99, R99, UR8, -R204.reuse ;  /* 0x0000000863637c23 */ /* 0x100fe200080008cc */
[----:B------:R-:W-:Y:S01]  /*2a30*/  FMNMX R229, R229, R219, !PT ;  /* 0x000000dbe5e57209 */ /* 0x000fe20007800000 */
[----:B------:R-:W-:Y:S01]  /*2a40*/  FMUL R98, R98, 1.4426950216293334961 ;  /* 0x3fb8aa3b62627820 */ /* 0x000fe20000400000 */
[----:B0-----:R-:W-:Y:S01]  /*2a50*/  FMUL R94, R124, UR8 ;  /* 0x000000087c5e7c20 */ /* 0x001fe20008400000 */
[----:B------:R0:W-:Y:S01]  /*2a60*/  MUFU.EX2 R219, R95 ;  /* 0x0000005f00db7308 */ /* 0x0001e20000000800 */
[----:B------:R-:W-:Y:S01]  /*2a70*/  FMUL R99, R99, 1.4426950216293334961 ;  /* 0x3fb8aa3b63637820 */ /* 0x000fe20000400000 */
[----:B------:R-:W-:-:S02]  /*2a80*/  FFMA R102, R102, UR8, -R204 ;  /* 0x0000000866667c23 */ /* 0x000fc400080008cc */
[----:B------:R-:W-:Y:S01]  /*2a90*/  FMNMX R94, R94, R91, !PT ;  /* 0x0000005b5e5e7209 */ /* 0x000fe20007800000 */
[----:B0-----:R-:W-:-:S03]  /*2aa0*/  FMUL R95, R125, UR8 ;  /* 0x000000087d5f7c20 */ /* 0x001fc60008400000 */
[----:B------:R0:W-:Y:S01]  /*2ab0*/  MUFU.EX2 R220, R98 ;  /* 0x0000006200dc7308 */ /* 0x0001e20000000800 */
[----:B------:R-:W-:Y:S01]  /*2ac0*/  FMUL R102, R102, 1.4426950216293334961 ;  /* 0x3fb8aa3b66667820 */ /* 0x000fe20000400000 */
[----:B------:R-:W-:Y:S01]  /*2ad0*/  FFMA R103, R103, UR8, -R204 ;  /* 0x0000000867677c23 */ /* 0x000fe200080008cc */
[----:B------:R-:W-:Y:S01]  /*2ae0*/  FMNMX R95, R95, R94, !PT ;  /* 0x0000005e5f5f7209 */ /* 0x000fe20007800000 */
[----:B0-----:R-:W-:-:S04]  /*2af0*/  FMUL R98, R128, UR8 ;  /* 0x0000000880627c20 */ /* 0x001fc80008400000 */
        /* <DEDUP_REMOVED lines=32> */
[----:B------:R-:W-:Y:S01]  /*2d00*/  FMNMX R110, R110, R107, !PT ;  /* 0x0000006b6e6e7209 */ /* 0x000fe20007800000 */
[----:B------:R-:W-:Y:S01]  /*2d10*/  FFMA R118, R118, UR8, -R204 ;  /* 0x0000000876767c23 */ /* 0x000fe200080008cc */
[----:B0-----:R-:W-:-:S04]  /*2d20*/  FMUL R111, R141, UR8 ;  /* 0x000000088d6f7c20 */ /* 0x001fc80008400000 */
[----:B------:R0:W-:Y:S01]  /*2d30*/  MUFU.EX2 R102, R114 ;  /* 0x0000007200667308 */ /* 0x0001e20000000800 */
[----:B------:R-:W-:Y:S01]  /*2d40*/  FMUL R118, R118, 1.4426950216293334961 ;  /* 0x3fb8aa3b76767820 */ /* 0x000fe20000400000 */
[----:B------:R-:W-:Y:S01]  /*2d50*/  FMNMX R111, R111, R110, !PT ;  /* 0x0000006e6f6f7209 */ /* 0x000fe20007800000 */
[----:B0-----:R-:W-:-:S05]  /*2d60*/  FMUL R114, R144, UR8 ;  /* 0x0000000890727c20 */ /* 0x001fca0008400000 */
[----:B------:R0:W-:Y:S01]  /*2d70*/  MUFU.EX2 R103, R115 ;  /* 0x0000007300677308 */ /* 0x0001e20000000800 */
[----:B------:R-:W-:Y:S01]  /*2d80*/  FFMA R127, R127, UR8, -R204 ;  /* 0x000000087f7f7c23 */ /* 0x000fe200080008cc */
[----:B------:R-:W-:Y:S01]  /*2d90*/  FMNMX R114, R114, R111, !PT ;  /* 0x0000006f72727209 */ /* 0x000fe20007800000 */
[----:B0-----:R-:W-:-:S05]  /*2da0*/  FMUL R115, R145, UR8 ;  /* 0x0000000891737c20 */ /* 0x001fca0008400000 */
[----:B------:R0:W-:Y:S01]  /*2db0*/  MUFU.EX2 R106, R118 ;  /* 0x00000076006a7308 */ /* 0x0001e20000000800 */
[----:B------:R-:W-:Y:S01]  /*2dc0*/  FMUL R127, R127, 1.4426950216293334961 ;  /* 0x3fb8aa3b7f7f7820 */ /* 0x000fe20000400000 */
[----:B------:R-:W-:Y:S01]  /*2dd0*/  FMNMX R115, R115, R114, !PT ;  /* 0x0000007273737209 */ /* 0x000fe20007800000 */
[----:B0-----:R-:W-:Y:S01]  /*2de0*/  FMUL R118, R148, UR8 ;  /* 0x0000000894767c20 */ /* 0x001fe20008400000 */
[----:B------:R-:W-:-:S04]  /*2df0*/  FFMA R119, R119, UR8, -R204 ;  /* 0x0000000877777c23 */ /* 0x000fc800080008cc */
[----:B------:R-:W-:Y:S02]  /*2e00*/  FMNMX R118, R118, R115, !PT ;  /* 0x0000007376767209 */ /* 0x000fe40007800000 */
[----:B------:R0:W-:Y:S01]  /*2e10*/  MUFU.EX2 R115, R127 ;  /* 0x0000007f00737308 */ /* 0x0001e20000000800 */
[----:B------:R-:W-:Y:S01]  /*2e20*/  FMUL R119, R119, 1.4426950216293334961 ;  /* 0x3fb8aa3b77777820 */ /* 0x000fe20000400000 */
[----:B0-----:R-:W-:-:S06]  /*2e30*/  FMUL R127, R149, UR8 ;  /* 0x00000008957f7c20 */ /* 0x001fcc0008400000 */
[----:B------:R0:W-:Y:S01]  /*2e40*/  MUFU.EX2 R107, R119 ;  /* 0x00000077006b7308 */ /* 0x0001e20000000800 */
[----:B------:R-:W-:Y:S01]  /*2e50*/  FMNMX R127, R127, R118, !PT ;  /* 0x000000767f7f7209 */ /* 0x000fe20007800000 */
[--C-:B------:R-:W-:Y:S01]  /*2e60*/  FFMA R122, R122, UR8, -R204.reuse ;  /* 0x000000087a7a7c23 */ /* 0x100fe200080008cc */
[----:B0-----:R-:W-:-:S03]  /*2e70*/  FFMA R119, R130, UR8, -R204 ;  /* 0x0000000882777c23 */ /* 0x001fc600080008cc */
[----:B------:R-:W0:Y:S01]  /*2e80*/  SHFL.BFLY PT, R130, R127, 0x2, 0x1f ;  /* 0x0c401f007f827f89 */ /* 0x000e2200000e0000 */
[----:B------:R-:W-:Y:S01]  /*2e90*/  FMUL R122, R122, 1.4426950216293334961 ;  /* 0x3fb8aa3b7a7a7820 */ /* 0x000fe20000400000 */
[----:B------:R-:W-:-:S03]  /*2ea0*/  FFMA R126, R126, UR8, -R204 ;  /* 0x000000087e7e7c23 */ /* 0x000fc600080008cc */
[----:B------:R1:W-:Y:S01]  /*2eb0*/  MUFU.EX2 R110, R122 ;  /* 0x0000007a006e7308 */ /* 0x0003e20000000800 */
[----:B------:R-:W-:Y:S01]  /*2ec0*/  FMUL R126, R126, 1.4426950216293334961 ;  /* 0x3fb8aa3b7e7e7820 */ /* 0x000fe20000400000 */
[--C-:B------:R-:W-:Y:S01]  /*2ed0*/  FFMA R138, R138, UR8, -R204.reuse ;  /* 0x000000088a8a7c23 */ /* 0x100fe200080008cc */
[----:B-1----:R-:W-:Y:S01]  /*2ee0*/  FFMA R122, R131, UR8, -R204 ;  /* 0x00000008837a7c23 */ /* 0x002fe200080008cc */
[----:B------:R-:W-:-:S04]  /*2ef0*/  FMUL R131, R44, UR8 ;  /* 0x000000082c837c20 */ /* 0x000fc80008400000 */
[----:B------:R1:W-:Y:S01]  /*2f00*/  MUFU.EX2 R114, R126 ;  /* 0x0000007e00727308 */ /* 0x0003e20000000800 */
[--C-:B------:R-:W-:Y:S01]  /*2f10*/  FFMA R139, R139, UR8, -R204.reuse ;  /* 0x000000088b8b7c23 */ /* 0x100fe200080008cc */
[--C-:B------:R-:W-:Y:S01]  /*2f20*/  FFMA R123, R123, UR8, -R204.reuse ;  /* 0x000000087b7b7c23 */ /* 0x100fe200080008cc */
[----:B------:R-:W-:Y:S01]  /*2f30*/  FMNMX R131, R131, R229, !PT ;  /* 0x000000e583837209 */ /* 0x000fe20007800000 */
[----:B-1----:R-:W-:Y:S01]  /*2f40*/  FMUL R126, R45, UR8 ;  /* 0x000000082d7e7c20 */ /* 0x002fe20008400000 */
[----:B------:R-:W-:Y:S01]  /*2f50*/  FMUL R139, R139, 1.4426950216293334961 ;  /* 0x3fb8aa3b8b8b7820 */ /* 0x000fe20000400000 */
[----:B------:R-:W-:Y:S01]  /*2f60*/  FMUL R123, R123, 1.4426950216293334961 ;  /* 0x3fb8aa3b7b7b7820 */ /* 0x000fe20000400000 */
[----:B------:R-:W-:Y:S01]  /*2f70*/  FMUL R119, R119, 1.4426950216293334961 ;  /* 0x3fb8aa3b77777820 */ /* 0x000fe20000400000 */
[--C-:B------:R-:W-:Y:S01]  /*2f80*/  FFMA R135, R135, UR8, -R204.reuse ;  /* 0x0000000887877c23 */ /* 0x100fe200080008cc */
[----:B------:R-:W-:Y:S01]  /*2f90*/  FMNMX R131, R126, R131, !PT ;  /* 0x000000837e837209 */ /* 0x000fe20007800000 */
[----:B------:R-:W-:Y:S01]  /*2fa0*/  FMUL R126, R138, 1.4426950216293334961 ;  /* 0x3fb8aa3b8a7e7820 */ /* 0x000fe20000400000 */
[----:B0-----:R-:W-:Y:S01]  /*2fb0*/  FMNMX R138, R127, R130, !PT ;  /* 0x000000827f8a7209 */ /* 0x001fe20007800000 */
[----:B------:R0:W-:Y:S01]  /*2fc0*/  MUFU.EX2 R111, R123 ;  /* 0x0000007b006f7308 */ /* 0x0001e20000000800 */
[--C-:B------:R-:W-:Y:S01]  /*2fd0*/  FFMA R146, R146, UR8, -R204.reuse ;  /* 0x0000000892927c23 */ /* 0x100fe200080008cc */
[--C-:B------:R-:W-:Y:S01]  /*2fe0*/  FFMA R147, R147, UR8, -R204.reuse ;  /* 0x0000000893937c23 */ /* 0x100fe200080008cc */
[--C-:B------:R-:W-:Y:S01]  /*2ff0*/  FFMA R150, R150, UR8, -R204.reuse ;  /* 0x0000000896967c23 */ /* 0x100fe200080008cc */
[----:B------:R-:W5:Y:S04]  /*3000*/  LDL R229, [R1+0x28] ;  /* 0x0000280001e57983 */ /* 0x000f680000100800 */
[----:B------:R1:W-:Y:S01]  /*3010*/  MUFU.EX2 R127, R139 ;  /* 0x0000008b007f7308 */ /* 0x0003e20000000800 */
[----:B0-----:R-:W-:Y:S01]  /*3020*/  FMUL R123, R47, UR8 ;  /* 0x000000082f7b7c20 */ /* 0x001fe20008400000 */
[----:B-1----:R-:W0:Y:S06]  /*3030*/  SHFL.BFLY PT, R139, R138, 0x1, 0x1f ;  /* 0x0c201f008a8b7f89 */ /* 0x002e2c00000e0000 */
[----:B------:R1:W-:Y:S01]  /*3040*/  MUFU.EX2 R118, R119 ;  /* 0x0000007700767308 */ /* 0x0003e20000000800 */
[----:B------:R-:W-:Y:S01]  /*3050*/  FMNMX R228, R123, R228, !PT ;  /* 0x000000e47be47209 */ /* 0x000fe20007800000 */
[----:B------:R-:W-:Y:S01]  /*3060*/  FMUL R123, R135, 1.4426950216293334961 ;  /* 0x3fb8aa3b877b7820 */ /* 0x000fe20000400000 */
[----:B------:R-:W-:Y:S01]  /*3070*/  FMUL R135, R50, UR8 ;  /* 0x0000000832877c20 */ /* 0x000fe20008400000 */
[----:B-1----:R-:W-:Y:S01]  /*3080*/  FMUL R119, R122, 1.4426950216293334961 ;  /* 0x3fb8aa3b7a777820 */ /* 0x002fe20000400000 */
[----:B------:R-:W-:Y:S01]  /*3090*/  FFMA R122, R134, UR8, -R204 ;  /* 0x00000008867a7c23 */ /* 0x000fe200080008cc */
[----:B------:R-:W-:-:S02]  /*30a0*/  FMUL R134, R48, UR8 ;  /* 0x0000000830867c20 */ /* 0x000fc40008400000 */
[----:B------:R-:W-:Y:S01]  /*30b0*/  FMNMX R228, R135, R228, !PT ;  /* 0x000000e487e47209 */ /* 0x000fe20007800000 */
[----:B------:R-:W-:Y:S02]  /*30c0*/  FMUL R135, R49, UR8 ;  /* 0x0000000831877c20 */ /* 0x000fe40008400000 */
[----:B------:R-:W-:Y:S01]  /*30d0*/  FMNMX R134, R134, R131, !PT ;  /* 0x0000008386867209 */ /* 0x000fe20007800000 */
[----:B------:R-:W-:Y:S01]  /*30e0*/  FMUL R131, R51, UR8 ;  /* 0x0000000833837c20 */ /* 0x000fe20008400000 */
[--C-:B------:R-:W-:Y:S01]  /*30f0*/  FFMA R130, R142, UR8, -R204.reuse ;  /* 0x000000088e827c23 */ /* 0x100fe200080008cc */
[----:B------:R-:W-:Y:S01]  /*3100*/  FMUL R142, R54, UR8 ;  /* 0x00000008368e7c20 */ /* 0x000fe20008400000 */
[----:B------:R-:W-:Y:S02]  /*3110*/  FMNMX R135, R135, R134, !PT ;  /* 0x0000008687877209 */ /* 0x000fe40007800000 */
[----:B------:R-:W-:Y:S01]  /*3120*/  FMNMX R228, R131, R228, !PT ;  /* 0x000000e483e47209 */ /* 0x000fe20007800000 */
[----:B------:R-:W-:Y:S01]  /*3130*/  FFMA R131, R143, UR8, -R204 ;  /* 0x000000088f837c23 */ /* 0x000fe200080008cc */
[----:B------:R-:W-:Y:S01]  /*3140*/  FMUL R134, R146, 1.4426950216293334961 ;  /* 0x3fb8aa3b92867820 */ /* 0x000fe20000400000 */
[----:B------:R-:W-:Y:S01]  /*3150*/  FMUL R143, R52, UR8 ;  /* 0x00000008348f7c20 */ /* 0x000fe20008400000 */
[----:B------:R-:W-:Y:S01]  /*3160*/  FMUL R146, R55, UR8 ;  /* 0x0000000837927c20 */ /* 0x000fe20008400000 */
[----:B------:R-:W-:-:S02]  /*3170*/  FMNMX R142, R142, R228, !PT ;  /* 0x000000e48e8e7209 */ /* 0x000fc40007800000 */
[----:B0-----:R-:W-:Y:S02]  /*3180*/  FMNMX R138, R138, R139, !PT ;  /* 0x0000008b8a8a7209 */ /* 0x001fe40007800000 */
[----:B------:R-:W-:Y:S01]  /*3190*/  FMNMX R143, R143, R135, !PT ;  /* 0x000000878f8f7209 */ /* 0x000fe20007800000 */
[----:B------:R-:W-:Y:S01]  /*31a0*/  FMUL R135, R147, 1.4426950216293334961 ;  /* 0x3fb8aa3b93877820 */ /* 0x000fe20000400000 */
[----:B------:R-:W-:Y:S01]  /*31b0*/  FMNMX R142, R146, R142, !PT ;  /* 0x0000008e928e7209 */ /* 0x000fe20007800000 */
[----:B------:R-:W-:Y:S01]  /*31c0*/  FFMA R146, R151, UR8, -R204 ;  /* 0x0000000897927c23 */ /* 0x000fe200080008cc */
[----:B------:R-:W-:Y:S01]  /*31d0*/  FMUL R147, R53, UR8 ;  /* 0x0000000835937c20 */ /* 0x000fe20008400000 */
[----:B------:R-:W-:Y:S02]  /*31e0*/  FMNMX R138, R138, R199, !PT ;  /* 0x000000c78a8a7209 */ /* 0x000fe40007800000 */
[----:B------:R-:W-:Y:S02]  /*31f0*/  FMUL R146, R146, 1.4426950216293334961 ;  /* 0x3fb8aa3b92927820 */ /* 0x000fe40000400000 */
[----:B------:R-:W-:Y:S01]  /*3200*/  FMNMX R143, R147, R143, !PT ;  /* 0x0000008f938f7209 */ /* 0x000fe20007800000 */
[----:B------:R-:W-:-:S02]  /*3210*/  FFMA R147, R88, UR8, -R138 ;  /* 0x0000000858937c23 */ /* 0x000fc4000800088a */
[----:B------:R0:W-:Y:S01]  /*3220*/  MUFU.EX2 R88, R146 ;  /* 0x0000009200587308 */ /* 0x0001e20000000800 */
[----:B------:R-:W-:Y:S01]  /*3230*/  FMUL R139, R150, 1.4426950216293334961 ;  /* 0x3fb8aa3b968b7820 */ /* 0x000fe20000400000 */
[----:B------:R-:W-:Y:S01]  /*3240*/  FMUL R147, R147, 1.4426950216293334961 ;  /* 0x3fb8aa3b93937820 */ /* 0x000fe20000400000 */
[--C-:B------:R-:W-:Y:S01]  /*3250*/  FFMA R89, R89, UR8, -R138.reuse ;  /* 0x0000000859597c23 */ /* 0x100fe2000800088a */
[----:B------:R-:W-:Y:S01]  /*3260*/  FMUL R150, R56, UR8 ;  /* 0x0000000838967c20 */ /* 0x000fe20008400000 */
[----:B0-----:R-:W-:Y:S01]  /*3270*/  FMUL R146, R58, UR8 ;  /* 0x000000083a927c20 */ /* 0x001fe20008400000 */
[----:B------:R-:W-:-:S04]  /*3280*/  FFMA R92, R92, UR8, -R138 ;  /* 0x000000085c5c7c23 */ /* 0x000fc8000800088a */
[----:B------:R-:W-:Y:S02]  /*3290*/  FMNMX R146, R146, R142, !PT ;  /* 0x0000008e92927209 */ /* 0x000fe40007800000 */
[----:B------:R0:W-:Y:S01]  /*32a0*/  MUFU.EX2 R142, R147 ;  /* 0x00000093008e7308 */ /* 0x0001e20000000800 */
[----:B------:R-:W-:Y:S01]  /*32b0*/  FFMA R93, R93, UR8, -R138 ;  /* 0x000000085d5d7c23 */ /* 0x000fe2000800088a */
[----:B0-----:R-:W-:Y:S01]  /*32c0*/  FMUL R147, R89, 1.4426950216293334961 ;  /* 0x3fb8aa3b59937820 */ /* 0x001fe20000400000 */
[----:B------:R-:W-:Y:S01]  /*32d0*/  FMNMX R89, R150, R143, !PT ;  /* 0x0000008f96597209 */ /* 0x000fe20007800000 */
[----:B------:R-:W-:-:S04]  /*32e0*/  FMUL R150, R59, UR8 ;  /* 0x000000083b967c20 */ /* 0x000fc80008400000 */
[----:B------:R0:W-:Y:S02]  /*32f0*/  MUFU.EX2 R143, R147 ;  /* 0x00000093008f7308 */ /* 0x0001e40000000800 */
[----:B0-----:R-:W-:Y:S01]  /*3300*/  FMUL R147, R92, 1.4426950216293334961 ;  /* 0x3fb8aa3b5c937820 */ /* 0x001fe20000400000 */
[----:B------:R-:W-:-:S05]  /*3310*/  FMNMX R92, R150, R146, !PT ;  /* 0x00000092965c7209 */ /* 0x000fca0007800000 */
[----:B------:R0:W-:Y:S01]  /*3320*/  MUFU.EX2 R146, R147 ;  /* 0x0000009300927308 */ /* 0x0001e20000000800 */
[----:B------:R-:W-:Y:S01]  /*3330*/  FMUL R150, R57, UR8 ;  /* 0x0000000839967c20 */ /* 0x000fe20008400000 */
[----:B0-----:R-:W-:Y:S01]  /*3340*/  FMUL R147, R93, 1.4426950216293334961 ;  /* 0x3fb8aa3b5d937820 */ /* 0x001fe20000400000 */
[----:B------:R-:W-:-:S03]  /*3350*/  FMUL R93, R62, UR8 ;  /* 0x000000083e5d7c20 */ /* 0x000fc60008400000 */
[----:B------:R-:W-:Y:S02]  /*3360*/  FMNMX R89, R150, R89, !PT ;  /* 0x0000005996597209 */ /* 0x000fe40007800000 */
[----:B------:R-:W-:Y:S01]  /*3370*/  FMNMX R92, R93, R92, !PT ;  /* 0x0000005c5d5c7209 */ /* 0x000fe20007800000 */
[----:B------:R-:W-:Y:S01]  /*3380*/  FMUL R93, R60, UR8 ;  /* 0x000000083c5d7c20 */ /* 0x000fe20008400000 */
[----:B------:R-:W-:Y:S01]  /*3390*/  FMUL R228, R61, UR8 ;  /* 0x000000083de47c20 */ /* 0x000fe20008400000 */
[--C-:B------:R-:W-:Y:S01]  /*33a0*/  FFMA R150, R96, UR8, -R138.reuse ;  /* 0x0000000860967c23 */ /* 0x100fe2000800088a */
[----:B------:R-:W-:Y:S02]  /*33b0*/  FMUL R96, R63, UR8 ;  /* 0x000000083f607c20 */ /* 0x000fe40008400000 */
[----:B------:R-:W-:Y:S01]  /*33c0*/  FMNMX R93, R93, R89, !PT ;  /* 0x000000595d5d7209 */ /* 0x000fe20007800000 */
[--C-:B------:R-:W-:Y:S01]  /*33d0*/  FFMA R89, R100, UR8, -R138.reuse ;  /* 0x0000000864597c23 */ /* 0x100fe2000800088a */
[----:B------:R-:W-:Y:S01]  /*33e0*/  FMUL R100, R64, UR8 ;  /* 0x0000000840647c20 */ /* 0x000fe20008400000 */
[----:B------:R-:W-:Y:S01]  /*33f0*/  FFMA R151, R97, UR8, -R138 ;  /* 0x0000000861977c23 */ /* 0x000fe2000800088a */
[----:B------:R-:W-:Y:S01]  /*3400*/  FMNMX R228, R228, R93, !PT ;  /* 0x0000005de4e47209 */ /* 0x000fe20007800000 */
[----:B------:R-:W-:Y:S01]  /*3410*/  FMUL R97, R66, UR8 ;  /* 0x0000000842617c20 */ /* 0x000fe20008400000 */
[----:B------:R-:W-:-:S02]  /*3420*/  FMNMX R96, R96, R92, !PT ;  /* 0x0000005c60607209 */ /* 0x000fc40007800000 */
[----:B------:R-:W-:Y:S01]  /*3430*/  FMNMX R228, R100, R228, !PT ;  /* 0x000000e464e47209 */ /* 0x000fe20007800000 */
[----:B------:R-:W-:Y:S01]  /*3440*/  FMUL R100, R67, UR8 ;  /* 0x0000000843647c20 */ /* 0x000fe20008400000 */
[----:B------:R-:W-:Y:S01]  /*3450*/  FMNMX R97, R97, R96, !PT ;  /* 0x0000006061617209 */ /* 0x000fe20007800000 */
[--C-:B------:R-:W-:Y:S01]  /*3460*/  FFMA R92, R101, UR8, -R138.reuse ;  /* 0x00000008655c7c23 */ /* 0x100fe2000800088a */
[----:B------:R-:W-:Y:S02]  /*3470*/  FMUL R101, R70, UR8 ;  /* 0x0000000846657c20 */ /* 0x000fe40008400000 */
[----:B------:R-:W-:Y:S01]  /*3480*/  FMNMX R100, R100, R97, !PT ;  /* 0x0000006164647209 */ /* 0x000fe20007800000 */
[--C-:B------:R-:W-:Y:S01]  /*3490*/  FFMA R93, R104, UR8, -R138.reuse ;  /* 0x00000008685d7c23 */ /* 0x100fe2000800088a */
[--C-:B------:R-:W-:Y:S01]  /*34a0*/  FFMA R108, R108, UR8, -R138.reuse ;  /* 0x000000086c6c7c23 */ /* 0x100fe2000800088a */
[----:B------:R-:W-:Y:S01]  /*34b0*/  FMUL R104, R71, UR8 ;  /* 0x0000000847687c20 */ /* 0x000fe20008400000 */
[----:B------:R-:W-:Y:S01]  /*34c0*/  FMNMX R101, R101, R100, !PT ;  /* 0x0000006465657209 */ /* 0x000fe20007800000 */
[--C-:B------:R-:W-:Y:S01]  /*34d0*/  FFMA R96, R105, UR8, -R138.reuse ;  /* 0x0000000869607c23 */ /* 0x100fe2000800088a */
[----:B------:R-:W-:Y:S01]  /*34e0*/  FMUL R108, R108, 1.4426950216293334961 ;  /* 0x3fb8aa3b6c6c7820 */ /* 0x000fe20000400000 */
[--C-:B------:R-:W-:Y:S01]  /*34f0*/  FFMA R109, R109, UR8, -R138.reuse ;  /* 0x000000086d6d7c23 */ /* 0x100fe2000800088a */
[----:B------:R-:W-:Y:S01]  /*3500*/  FMUL R105, R74, UR8 ;  /* 0x000000084a697c20 */ /* 0x000fe20008400000 */
[----:B------:R-:W-:Y:S01]  /*3510*/  FMNMX R104, R104, R101, !PT ;  /* 0x0000006568687209 */ /* 0x000fe20007800000 */
[----:B------:R0:W-:Y:S01]  /*3520*/  MUFU.EX2 R97, R108 ;  /* 0x0000006c00617308 */ /* 0x0001e20000000800 */
[----:B------:R-:W-:Y:S01]  /*3530*/  FMUL R109, R109, 1.4426950216293334961 ;  /* 0x3fb8aa3b6d6d7820 */ /* 0x000fe20000400000 */
[--C-:B------:R-:W-:Y:S01]  /*3540*/  FFMA R112, R112, UR8, -R138.reuse ;  /* 0x0000000870707c23 */ /* 0x100fe2000800088a */
[----:B------:R-:W-:Y:S01]  /*3550*/  FMNMX R105, R105, R104, !PT ;  /* 0x0000006869697209 */ /* 0x000fe20007800000 */
[----:B------:R-:W-:-:S02]  /*3560*/  FFMA R113, R113, UR8, -R138 ;  /* 0x0000000871717c23 */ /* 0x000fc4000800088a */
[----:B------:R-:W-:Y:S01]  /*3570*/  FMUL R112, R112, 1.4426950216293334961 ;  /* 0x3fb8aa3b70707820 */ /* 0x000fe20000400000 */
[----:B0-----:R-:W-:Y:S01]  /*3580*/  FMUL R108, R75, UR8 ;  /* 0x000000084b6c7c20 */ /* 0x001fe20008400000 */
[----:B------:R0:W-:Y:S01]  /*3590*/  MUFU.EX2 R100, R109 ;  /* 0x0000006d00647308 */ /* 0x0001e20000000800 */
[----:B------:R-:W-:Y:S01]  /*35a0*/  FMUL R113, R113, 1.4426950216293334961 ;  /* 0x3fb8aa3b71717820 */ /* 0x000fe20000400000 */
[----:B------:R-:W-:Y:S02]  /*35b0*/  FFMA R116, R116, UR8, -R138 ;  /* 0x0000000874747c23 */ /* 0x000fe4000800088a */
        /* <DEDUP_REMOVED lines=8> */
[----:B------:R-:W-:Y:S01]  /*3640*/  FFMA R120, R120, UR8, -R138 ;  /* 0x0000000878787c23 */ /* 0x000fe2000800088a */
[----:B------:R-:W-:Y:S01]  /*3650*/  FMUL R117, R117, 1.4426950216293334961 ;  /* 0x3fb8aa3b75757820 */ /* 0x000fe20000400000 */
[----:B------:R-:W-:Y:S01]  /*3660*/  FMNMX R112, R112, R109, !PT ;  /* 0x0000006d70707209 */ /* 0x000fe20007800000 */
[----:B0-----:R-:W-:-:S04]  /*3670*/  FMUL R113, R82, UR8 ;  /* 0x0000000852717c20 */ /* 0x001fc80008400000 */
[----:B------:R0:W-:Y:S01]  /*3680*/  MUFU.EX2 R105, R116 ;  /* 0x0000007400697308 */ /* 0x0001e20000000800 */
[----:B------:R-:W-:Y:S01]  /*3690*/  FMUL R120, R120, 1.4426950216293334961 ;  /* 0x3fb8aa3b78787820 */ /* 0x000fe20000400000 */
[----:B------:R-:W-:Y:S01]  /*36a0*/  FMNMX R113, R113, R112, !PT ;  /* 0x0000007071717209 */ /* 0x000fe20007800000 */
[----:B0-----:R-:W-:-:S05]  /*36b0*/  FMUL R116, R83, UR8 ;  /* 0x0000000853747c20 */ /* 0x001fca0008400000 */
[----:B------:R0:W-:Y:S01]  /*36c0*/  MUFU.EX2 R108, R117 ;  /* 0x00000075006c7308 */ /* 0x0001e20000000800 */
[----:B------:R-:W-:Y:S01]  /*36d0*/  FMNMX R116, R116, R113, !PT ;  /* 0x0000007174747209 */ /* 0x000fe20007800000 */
[----:B0-----:R-:W-:-:S06]  /*36e0*/  FMUL R117, R86, UR8 ;  /* 0x0000000856757c20 */ /* 0x001fcc0008400000 */
[----:B------:R0:W-:Y:S01]  /*36f0*/  MUFU.EX2 R109, R120 ;  /* 0x00000078006d7308 */ /* 0x0001e20000000800 */
[--C-:B------:R-:W-:Y:S01]  /*3700*/  FFMA R129, R129, UR8, -R138.reuse ;  /* 0x0000000881817c23 */ /* 0x100fe2000800088a */
[----:B------:R-:W-:Y:S01]  /*3710*/  FMNMX R117, R117, R116, !PT ;  /* 0x0000007475757209 */ /* 0x000fe20007800000 */
[----:B0-----:R-:W-:Y:S01]  /*3720*/  FFMA R120, R128, UR8, -R138 ;  /* 0x0000000880787c23 */ /* 0x001fe2000800088a */
[----:B------:R-:W-:-:S03]  /*3730*/  FMUL R128, R87, UR8 ;  /* 0x0000000857807c20 */ /* 0x000fc60008400000 */
[----:B------:R-:W-:Y:S02]  /*3740*/  FMUL R120, R120, 1.4426950216293334961 ;  /* 0x3fb8aa3b78787820 */ /* 0x000fe40000400000 */
[----:B------:R-:W-:Y:S02]  /*3750*/  FMNMX R128, R128, R117, !PT ;  /* 0x0000007580807209 */ /* 0x000fe40007800000 */
[----:B------:R0:W-:Y:S01]  /*3760*/  MUFU.EX2 R117, R120 ;  /* 0x0000007800757308 */ /* 0x0001e20000000800 */
[----:B------:R-:W-:Y:S01]  /*3770*/  FFMA R124, R124, UR8, -R138 ;  /* 0x000000087c7c7c23 */ /* 0x000fe2000800088a */
[----:B0-----:R-:W-:Y:S02]  /*3780*/  FMUL R120, R129, 1.4426950216293334961 ;  /* 0x3fb8aa3b81787820 */ /* 0x001fe40000400000 */
[----:B------:R-:W0:Y:S01]  /*3790*/  SHFL.BFLY PT, R129, R128, 0x2, 0x1f ;  /* 0x0c401f0080817f89 */ /* 0x000e2200000e0000 */
[----:B------:R-:W-:-:S04]  /*37a0*/  FMUL R124, R124, 1.4426950216293334961 ;  /* 0x3fb8aa3b7c7c7820 */ /* 0x000fc80000400000 */
[----:B------:R1:W-:Y:S01]  /*37b0*/  MUFU.EX2 R113, R124 ;  /* 0x0000007c00717308 */ /* 0x0003e20000000800 */
[--C-:B------:R-:W-:Y:S01]  /*37c0*/  FFMA R133, R133, UR8, -R138.reuse ;  /* 0x0000000885857c23 */ /* 0x100fe2000800088a */
[----:B-1----:R-:W-:Y:S01]  /*37d0*/  FMUL R124, R65, UR8 ;  /* 0x00000008417c7c20 */ /* 0x002fe20008400000 */
[----:B------:R-:W-:-:S04]  /*37e0*/  FFMA R137, R137, UR8, -R138 ;  /* 0x0000000889897c23 */ /* 0x000fc8000800088a */
[----:B------:R-:W-:Y:S01]  /*37f0*/  FMNMX R228, R124, R228, !PT ;  /* 0x000000e47ce47209 */ /* 0x000fe20007800000 */
[----:B------:R-:W-:Y:S01]  /*3800*/  FMUL R124, R68, UR8 ;  /* 0x00000008447c7c20 */ /* 0x000fe20008400000 */
[----:B------:R-:W-:-:S04]  /*3810*/  FFMA R125, R125, UR8, -R138 ;  /* 0x000000087d7d7c23 */ /* 0x000fc8000800088a */
[----:B------:R-:W-:Y:S01]  /*3820*/  FMNMX R228, R124, R228, !PT ;  /* 0x000000e47ce47209 */ /* 0x000fe20007800000 */
[----:B------:R-:W-:Y:S01]  /*3830*/  FMUL R124, R133, 1.4426950216293334961 ;  /* 0x3fb8aa3b857c7820 */ /* 0x000fe20000400000 */
[----:B------:R-:W-:Y:S01]  /*3840*/  FMUL R133, R137, 1.4426950216293334961 ;  /* 0x3fb8aa3b89857820 */ /* 0x000fe20000400000 */
[----:B0-----:R-:W-:Y:S01]  /*3850*/  FMNMX R137, R128, R129, !PT ;  /* 0x0000008180897209 */ /* 0x001fe20007800000 */
[--C-:B------:R-:W-:Y:S01]  /*3860*/  FFMA R121, R121, UR8, -R138.reuse ;  /* 0x0000000879797c23 */ /* 0x100fe2000800088a */
[----:B------:R-:W-:Y:S01]  /*3870*/  FMUL R125, R125, 1.4426950216293334961 ;  /* 0x3fb8aa3b7d7d7820 */ /* 0x000fe20000400000 */
[--C-:B------:R-:W-:Y:S02]  /*3880*/  FFMA R129, R140, UR8, -R138.reuse ;  /* 0x000000088c817c23 */ /* 0x100fe4000800088a */
[----:B------:R-:W0:Y:S01]  /*3890*/  SHFL.BFLY PT, R140, R137, 0x1, 0x1f ;  /* 0x0c201f00898c7f89 */ /* 0x000e2200000e0000 */
[----:B------:R-:W-:Y:S01]  /*38a0*/  FMUL R121, R121, 1.4426950216293334961 ;  /* 0x3fb8aa3b79797820 */ /* 0x000fe20000400000 */
[----:B------:R1:W-:Y:S01]  /*38b0*/  MUFU.EX2 R116, R125 ;  /* 0x0000007d00747308 */ /* 0x0003e20000000800 */
[----:B------:R-:W-:Y:S01]  /*38c0*/  FFMA R136, R136, UR8, -R138 ;  /* 0x0000000888887c23 */ /* 0x000fe2000800088a */
[----:B-1----:R-:W-:-:S06]  /*38d0*/  FMUL R125, R69, UR8 ;  /* 0x00000008457d7c20 */ /* 0x002fcc0008400000 */
[----:B------:R1:W-:Y:S01]  /*38e0*/  MUFU.EX2 R112, R121 ;  /* 0x0000007900707308 */ /* 0x0003e20000000800 */
[----:B------:R-:W-:Y:S01]  /*38f0*/  FMNMX R228, R125, R228, !PT ;  /* 0x000000e47de47209 */ /* 0x000fe20007800000 */
[----:B-1----:R-:W-:Y:S01]  /*3900*/  FFMA R121, R132, UR8, -R138 ;  /* 0x0000000884797c23 */ /* 0x002fe2000800088a */
[----:B------:R-:W-:-:S05]  /*3910*/  FMUL R132, R72, UR8 ;  /* 0x0000000848847c20 */ /* 0x000fca0008400000 */
[----:B------:R1:W-:Y:S01]  /*3920*/  MUFU.EX2 R128, R133 ;  /* 0x0000008500807308 */ /* 0x0003e20000000800 */
[----:B------:R-:W-:Y:S01]  /*3930*/  FMUL R125, R136, 1.4426950216293334961 ;  /* 0x3fb8aa3b887d7820 */ /* 0x000fe20000400000 */
[----:B------:R-:W-:Y:S01]  /*3940*/  FMNMX R132, R132, R228, !PT ;  /* 0x000000e484847209 */ /* 0x000fe20007800000 */
[----:B------:R-:W-:Y:S01]  /*3950*/  FMUL R136, R76, UR8 ;  /* 0x000000084c887c20 */ /* 0x000fe20008400000 */
[----:B-1----:R-:W-:Y:S01]  /*3960*/  FMUL R133, R73, UR8 ;  /* 0x0000000849857c20 */ /* 0x002fe20008400000 */
[----:B------:R-:W-:-:S04]  /*3970*/  FFMA R144, R144, UR8, -R138 ;  /* 0x0000000890907c23 */ /* 0x000fc8000800088a */
[----:B------:R-:W-:Y:S01]  /*3980*/  FMNMX R133, R133, R132, !PT ;  /* 0x0000008485857209 */ /* 0x000fe20007800000 */
[----:B------:R-:W-:Y:S01]  /*3990*/  FFMA R132, R141, UR8, -R138 ;  /* 0x000000088d847c23 */ /* 0x000fe2000800088a */
[----:B------:R-:W-:Y:S02]  /*39a0*/  FMUL R141, R77, UR8 ;  /* 0x000000084d8d7c20 */ /* 0x000fe40008400000 */
[----:B------:R-:W-:Y:S01]  /*39b0*/  FMNMX R136, R136, R133, !PT ;  /* 0x0000008588887209 */ /* 0x000fe20007800000 */
[----:B------:R-:W-:Y:S01]  /*39c0*/  FMUL R133, R144, 1.4426950216293334961 ;  /* 0x3fb8aa3b90857820 */ /* 0x000fe20000400000 */
[----:B------:R-:W-:Y:S01]  /*39d0*/  FMUL R144, R80, UR8 ;  /* 0x0000000850907c20 */ /* 0x000fe20008400000 */
[----:B0-----:R-:W-:Y:S02]  /*39e0*/  FMNMX R140, R137, R140, !PT ;  /* 0x0000008c898c7209 */ /* 0x001fe40007800000 */
[----:B------:R-:W-:Y:S02]  /*39f0*/  FMNMX R141, R141, R136, !PT ;  /* 0x000000888d8d7209 */ /* 0x000fe40007800000 */
[----:B------:R-:W-:-:S02]  /*3a00*/  FMNMX R140, R140, R197, !PT ;  /* 0x000000c58c8c7209 */ /* 0x000fc40007800000 */
[----:B------:R-:W-:Y:S01]  /*3a10*/  FMNMX R141, R144, R141, !PT ;  /* 0x0000008d908d7209 */ /* 0x000fe20007800000 */
[----:B------:R-:W-:Y:S02]  /*3a20*/  FMUL R144, R81, UR8 ;  /* 0x0000000851907c20 */ /* 0x000fe40008400000 */
[----:B------:R-:W-:Y:S01]  /*3a30*/  FFMA R235, R26, UR8, -R140 ;  /* 0x000000081aeb7c23 */ /* 0x000fe2000800088c */
[----:B------:R-:W-:Y:S02]  /*3a40*/  FMUL R26, R84, UR8 ;  /* 0x00000008541a7c20 */ /* 0x000fe40008400000 */
[----:B------:R-:W-:-:S04]  /*3a50*/  FMNMX R144, R144, R141, !PT ;  /* 0x0000008d90907209 */ /* 0x000fc80007800000 */
[----:B------:R-:W-:Y:S02]  /*3a60*/  FMNMX R144, R26, R144, !PT ;  /* 0x000000901a907209 */ /* 0x000fe40007800000 */
[----:B------:R-:W-:Y:S02]  /*3a70*/  IADD3 R26, P1, R240, UR4, RZ ;  /* 0x00000004f01a7c10 */ /* 0x000fe4000ff3e0ff */
[----:B------:R-:W2:Y:S01]  /*3a80*/  LDL R240, [R1+0x30] ;  /* 0x0000300001f07983 */ /* 0x000ea20000100800 */
[--C-:B------:R-:W-:Y:S01]  /*3a90*/  FFMA R238, R27, UR8, -R140.reuse ;  /* 0x000000081bee7c23 */ /* 0x100fe2000800088c */
[----:B------:R-:W-:Y:S01]  /*3aa0*/  IADD3.X R27, R233, UR6, RZ, P1, !PT ;  /* 0x00000006e91b7c10 */ /* 0x000fe20008ffe4ff */
[----:B------:R-:W-:-:S04]  /*3ab0*/  FFMA R234, R30, UR8, -R140 ;  /* 0x000000081eea7c23 */ /* 0x000fc8000800088c */
[----:B------:R0:W4:Y:S02]  /*3ac0*/  LDG.E.U8 R30, desc[UR16][R26.64] ;  /* 0x000000101a1e7981 */ /* 0x000124000c1e1100 */
[----:B0-----:R-:W-:Y:S02]  /*3ad0*/  IADD3 R26, P1, R239, UR4, RZ ;  /* 0x00000004ef1a7c10 */ /* 0x001fe4000ff3e0ff */
[----:B------:R-:W3:Y:S02]  /*3ae0*/  LDL R239, [R1+0x3c] ;  /* 0x00003c0001ef7983 */ /* 0x000ee40000100800 */
[----:B------:R-:W-:Y:S02]  /*3af0*/  IADD3.X R27, R230, UR6, RZ, P1, !PT ;  /* 0x00000006e61b7c10 */ /* 0x000fe40008ffe4ff */
[----:B------:R-:W4:Y:S01]  /*3b00*/  LDL R230, [R1+0x38] ;  /* 0x0000380001e67983 */ /* 0x000f220000100800 */
[----:B------:R-:W-:-:S05]  /*3b10*/  FMUL R228, R85, UR8 ;  /* 0x0000000855e47c20 */ /* 0x000fca0008400000 */
[----:B------:R-:W-:-:S05]  /*3b20*/  FMNMX R228, R228, R144, !PT ;  /* 0x00000090e4e47209 */ /* 0x000fca0007800000 */
[----:B------:R-:W0:Y:S01]  /*3b30*/  SHFL.BFLY PT, R144, R228, 0x2, 0x1f ;  /* 0x0c401f00e4907f89 */ /* 0x000e2200000e0000 */
[--C-:B------:R-:W-:Y:S01]  /*3b40*/  FFMA R31, R31, UR8, -R140.reuse ;  /* 0x000000081f1f7c23 */ /* 0x100fe2000800088c */
[----:B------:R-:W-:-:S03]  /*3b50*/  FFMA R35, R35, UR8, -R140 ;  /* 0x0000000823237c23 */ /* 0x000fc6000800088c */
[----:B------:R-:W-:Y:S01]  /*3b60*/  FMUL R233, R31, 1.4426950216293334961 ;  /* 0x3fb8aa3b1fe97820 */ /* 0x000fe20000400000 */
[----:B------:R-:W-:Y:S02]  /*3b70*/  FFMA R31, R34, UR8, -R140 ;  /* 0x00000008221f7c23 */ /* 0x000fe4000800088c */
[----:B------:R1:W4:Y:S01]  /*3b80*/  LDG.E.U8 R34, desc[UR16][R26.64] ;  /* 0x000000101a227981 */ /* 0x000322000c1e1100 */
[----:B------:R-:W-:Y:S01]  /*3b90*/  FMUL R35, R35, 1.4426950216293334961 ;  /* 0x3fb8aa3b23237820 */ /* 0x000fe20000400000 */
[----:B-1----:R-:W-:-:S04]  /*3ba0*/  IADD3 R26, P1, R247, UR4, RZ ;  /* 0x00000004f71a7c10 */ /* 0x002fc8000ff3e0ff */
[----:B-----5:R-:W-:Y:S02]  /*3bb0*/  IADD3.X R27, R229, UR6, RZ, P1, !PT ;  /* 0x00000006e51b7c10 */ /* 0x020fe40008ffe4ff */
[----:B0-----:R-:W-:Y:S02]  /*3bc0*/  FMNMX R228, R228, R144, !PT ;  /* 0x00000090e4e47209 */ /* 0x001fe40007800000 */
[----:B------:R0:W-:Y:S02]  /*3bd0*/  MUFU.EX2 R144, R35 ;  /* 0x0000002300907308 */ /* 0x0001e40000000800 */
[----:B0-----:R0:W5:Y:S01]  /*3be0*/  LDG.E.U8 R35, desc[UR16][R26.64] ;  /* 0x000000101a237981 */ /* 0x001162000c1e1100 */
[----:B------:R-:W-:Y:S01]  /*3bf0*/  FFMA R145, R145, UR8, -R138 ;  /* 0x0000000891917c23 */ /* 0x000fe2000800088a */
[----:B0-----:R-:W-:-:S03]  /*3c00*/  IADD3 R26, P1, R241, UR4, RZ ;  /* 0x00000004f11a7c10 */ /* 0x001fc6000ff3e0ff */
[----:B------:R-:W-:Y:S01]  /*3c10*/  FMUL R136, R145, 1.4426950216293334961 ;  /* 0x3fb8aa3b91887820 */ /* 0x000fe20000400000 */
[----:B------:R-:W-:Y:S01]  /*3c20*/  FFMA R145, R38, UR8, -R140 ;  /* 0x0000000826917c23 */ /* 0x000fe2000800088c */
[----:B------:R-:W0:Y:S01]  /*3c30*/  SHFL.BFLY PT, R229, R228, 0x1, 0x1f ;  /* 0x0c201f00e4e57f89 */ /* 0x000e2200000e0000 */
[----:B------:R-:W-:Y:S01]  /*3c40*/  FMUL R216, R216, 1.4426950216293334961 ;  /* 0x3fb8aa3bd8d87820 */ /* 0x000fe20000400000 */
[----:B------:R-:W-:Y:S01]  /*3c50*/  FMUL R235, R235, 1.4426950216293334961 ;  /* 0x3fb8aa3bebeb7820 */ /* 0x000fe20000400000 */
[----:B------:R-:W-:Y:S01]  /*3c60*/  FMUL R238, R238, 1.4426950216293334961 ;  /* 0x3fb8aa3beeee7820 */ /* 0x000fe20000400000 */
[----:B------:R-:W-:-:S03]  /*3c70*/  FFMA R149, R149, UR8, -R138 ;  /* 0x0000000895957c23 */ /* 0x000fc6000800088a */
[----:B------:R-:W1:Y:S01]  /*3c80*/  MUFU.EX2 R216, R216 ;  /* 0x000000d800d87308 */ /* 0x000e620000000800 */
[----:B------:R-:W-:Y:S01]  /*3c90*/  FMUL R149, R149, 1.4426950216293334961 ;  /* 0x3fb8aa3b95957820 */ /* 0x000fe20000400000 */
[----:B0-----:R-:W-:-:S04]  /*3ca0*/  FMNMX R228, R228, R229, !PT ;  /* 0x000000e5e4e47209 */ /* 0x001fc80007800000 */
[----:B------:R-:W-:-:S05]  /*3cb0*/  FMNMX R228, R228, R203, !PT ;  /* 0x000000cbe4e47209 */ /* 0x000fca0007800000 */
[----:B------:R-:W-:Y:S01]  /*3cc0*/  FFMA R24, R24, UR8, -R228 ;  /* 0x0000000818187c23 */ /* 0x000fe200080008e4 */
[----:B------:R-:W-:Y:S01]  /*3cd0*/  MUFU.EX2 R235, R235 ;  /* 0x000000eb00eb7308 */ /* 0x000fe20000000800 */
[----:B------:R-:W-:Y:S01]  /*3ce0*/  FFMA R39, R39, UR8, -R140 ;  /* 0x0000000827277c23 */ /* 0x000fe2000800088c */
[----:B------:R-:W-:Y:S01]  /*3cf0*/  FFMA R148, R148, UR8, -R138 ;  /* 0x0000000894947c23 */ /* 0x000fe2000800088a */
[----:B------:R-:W-:Y:S01]  /*3d00*/  FMUL R234, R234, 1.4426950216293334961 ;  /* 0x3fb8aa3beaea7820 */ /* 0x000fe20000400000 */
[----:B------:R-:W-:-:S04]  /*3d10*/  FFMA R43, R43, UR8, -R140 ;  /* 0x000000082b2b7c23 */ /* 0x000fc8000800088c */
[----:B------:R-:W0:Y:S01]  /*3d20*/  MUFU.EX2 R238, R238 ;  /* 0x000000ee00ee7308 */ /* 0x000e220000000800 */
[----:B------:R-:W-:Y:S01]  /*3d30*/  FMUL R39, R39, 1.4426950216293334961 ;  /* 0x3fb8aa3b27277820 */ /* 0x000fe20000400000 */
[----:B------:R-:W-:Y:S01]  /*3d40*/  FFMA R28, R28, UR8, -R228 ;  /* 0x000000081c1c7c23 */ /* 0x000fe200080008e4 */
[----:B------:R-:W-:-:S05]  /*3d50*/  FMUL R137, R148, 1.4426950216293334961 ;  /* 0x3fb8aa3b94897820 */ /* 0x000fca0000400000 */
[----:B------:R1:W-:Y:S01]  /*3d60*/  MUFU.EX2 R141, R149 ;  /* 0x00000095008d7308 */ /* 0x0003e20000000800 */
[----:B------:R-:W-:Y:S01]  /*3d70*/  FMUL R43, R43, 1.4426950216293334961 ;  /* 0x3fb8aa3b2b2b7820 */ /* 0x000fe20000400000 */
[----:B------:R-:W-:Y:S01]  /*3d80*/  FMUL R28, R28, 1.4426950216293334961 ;  /* 0x3fb8aa3b1c1c7820 */ /* 0x000fe20000400000 */
[----:B-1----:R-:W-:-:S05]  /*3d90*/  FFMA R149, R42, UR8, -R140 ;  /* 0x000000082a957c23 */ /* 0x002fca000800088c */
[----:B------:R1:W-:Y:S08]  /*3da0*/  MUFU.EX2 R148, R39 ;  /* 0x0000002700947308 */ /* 0x0003f00000000800 */
[----:B------:R-:W-:Y:S01]  /*3db0*/  MUFU.EX2 R234, R234 ;  /* 0x000000ea00ea7308 */ /* 0x000fe20000000800 */
[----:B-1----:R-:W-:-:S04]  /*3dc0*/  F2FP.SATFINITE.E4M3.F32.PACK_AB_MERGE_C R39, R217, R216, RZ ;  /* 0x000000d8d927723e */ /* 0x002fc800048070ff */
[----:B------:R-:W-:-:S03]  /*3dd0*/  F2FP.SATFINITE.E4M3.F32.PACK_AB_MERGE_C R39, R143, R142, R39 ;  /* 0x0000008e8f27723e */ /* 0x000fc60004807027 */
[----:B------:R-:W-:Y:S08]  /*3de0*/  MUFU.EX2 R233, R233 ;  /* 0x000000e900e97308 */ /* 0x000ff00000000800 */
[----:B------:R-:W-:Y:S08]  /*3df0*/  MUFU.EX2 R147, R147 ;  /* 0x0000009300937308 */ /* 0x000ff00000000800 */
[----:B------:R1:W-:Y:S08]  /*3e00*/  MUFU.EX2 R229, R43 ;  /* 0x0000002b00e57308 */ /* 0x0003f00000000800 */
[----:B------:R-:W-:Y:S01]  /*3e10*/  MUFU.EX2 R28, R28 ;  /* 0x0000001c001c7308 */ /* 0x000fe20000000800 */
[----:B-1----:R-:W-:Y:S01]  /*3e20*/  FADD R43, R142, R143 ;  /* 0x0000008f8e2b7221 */ /* 0x002fe20000000000 */
[----:B------:R-:W-:Y:S01]  /*3e30*/  FMUL R150, R150, 1.4426950216293334961 ;  /* 0x3fb8aa3b96967820 */ /* 0x000fe20000400000 */
[----:B------:R-:W-:Y:S01]  /*3e40*/  FMUL R151, R151, 1.4426950216293334961 ;  /* 0x3fb8aa3b97977820 */ /* 0x000fe20000400000 */
[----:B------:R-:W-:Y:S01]  /*3e50*/  FMUL R89, R89, 1.4426950216293334961 ;  /* 0x3fb8aa3b59597820 */ /* 0x000fe20000400000 */
[----:B------:R-:W-:Y:S01]  /*3e60*/  FMUL R92, R92, 1.4426950216293334961 ;  /* 0x3fb8aa3b5c5c7820 */ /* 0x000fe20000400000 */
[----:B------:R-:W-:-:S02]  /*3e70*/  FADD R43, R146, R43 ;  /* 0x0000002b922b7221 */ /* 0x000fc40000000000 */
[----:B------:R-:W-:Y:S01]  /*3e80*/  MUFU.EX2 R150, R150 ;  /* 0x0000009600967308 */ /* 0x000fe20000000800 */
[----:B------:R-:W-:Y:S01]  /*3e90*/  FFMA R46, R46, UR8, -R140 ;  /* 0x000000082e2e7c23 */ /* 0x000fe2000800088c */
[----:B------:R-:W-:-:S06]  /*3ea0*/  FMUL R93, R93, 1.4426950216293334961 ;  /* 0x3fb8aa3b5d5d7820 */ /* 0x000fcc0000400000 */
[----:B------:R-:W-:Y:S01]  /*3eb0*/  MUFU.EX2 R151, R151 ;  /* 0x0000009700977308 */ /* 0x000fe20000000800 */
[----:B--2---:R-:W-:-:S05]  /*3ec0*/  IADD3.X R27, R240, UR6, RZ, P1, !PT ;  /* 0x00000006f01b7c10 */ /* 0x004fca0008ffe4ff */
[----:B------:R3:W2:Y:S02]  /*3ed0*/  LDG.E.U8 R38, desc[UR16][R26.64] ;  /* 0x000000101a267981 */ /* 0x0006a4000c1e1100 */
[----:B---3--:R-:W-:-:S04]  /*3ee0*/  IADD3 R26, P1, R239, UR4, RZ ;  /* 0x00000004ef1a7c10 */ /* 0x008fc8000ff3e0ff */
[----:B----4-:R-:W-:-:S05]  /*3ef0*/  IADD3.X R27, R230, UR6, RZ, P1, !PT ;  /* 0x00000006e61b7c10 */ /* 0x010fca0008ffe4ff */
[----:B------:R1:W3:Y:S01]  /*3f00*/  LDG.E.U8 R26, desc[UR16][R26.64] ;  /* 0x000000101a1a7981 */ /* 0x0002e2000c1e1100 */
[----:B------:R-:W-:Y:S01]  /*3f10*/  MUFU.EX2 R89, R89 ;  /* 0x0000005900597308 */ /* 0x000fe20000000800 */
[----:B------:R-:W-:-:S07]  /*3f20*/  FMUL R96, R96, 1.4426950216293334961 ;  /* 0x3fb8aa3b60607820 */ /* 0x000fce0000400000 */
[----:B------:R-:W-:Y:S01]  /*3f30*/  MUFU.EX2 R92, R92 ;  /* 0x0000005c005c7308 */ /* 0x000fe20000000800 */
[----:B-1----:R-:W-:Y:S01]  /*3f40*/  FMUL R27, R24, 1.4426950216293334961 ;  /* 0x3fb8aa3b181b7820 */ /* 0x002fe20000400000 */
[----:B------:R-:W-:Y:S01]  /*3f50*/  FFMA R24, R25, UR8, -R228 ;  /* 0x0000000819187c23 */ /* 0x000fe200080008e4 */
[--C-:B------:R-:W-:Y:S01]  /*3f60*/  FFMA R47, R47, UR8, -R140.reuse ;  /* 0x000000082f2f7c23 */ /* 0x100fe2000800088c */
[----:B------:R-:W-:Y:S01]  /*3f70*/  FMUL R46, R46, 1.4426950216293334961 ;  /* 0x3fb8aa3b2e2e7820 */ /* 0x000fe20000400000 */
[--C-:B------:R-:W-:Y:S01]  /*3f80*/  FFMA R50, R50, UR8, -R140.reuse ;  /* 0x0000000832327c23 */ /* 0x100fe2000800088c */
[----:B------:R-:W-:Y:S01]  /*3f90*/  FMUL R24, R24, 1.4426950216293334961 ;  /* 0x3fb8aa3b18187820 */ /* 0x000fe20000400000 */
[--C-:B------:R-:W-:Y:S01]  /*3fa0*/  FFMA R51, R51, UR8, -R140.reuse ;  /* 0x0000000833337c23 */ /* 0x100fe2000800088c */
[----:B------:R-:W-:Y:S01]  /*3fb0*/  MUFU.EX2 R27, R27 ;  /* 0x0000001b001b7308 */ /* 0x000fe20000000800 */
[--C-:B------:R-:W-:Y:S01]  /*3fc0*/  FFMA R54, R54, UR8, -R140.reuse ;  /* 0x0000000836367c23 */ /* 0x100fe2000800088c */
[----:B------:R-:W-:Y:S01]  /*3fd0*/  FFMA R55, R55, UR8, -R140 ;  /* 0x0000000837377c23 */ /* 0x000fe2000800088c */
[----:B------:R-:W-:Y:S06]  /*3fe0*/  BAR.SYNC.DEFER_BLOCKING 0x0 ;  /* 0x0000000000007b1d */ /* 0x000fec0000010000 */
[----:B------:R1:W4:Y:S02]  /*3ff0*/  MUFU.EX2 R42, R24 ;  /* 0x00000018002a7308 */ /* 0x0003240000000800 */
[----:B-1----:R-:W-:-:S04]  /*4000*/  FFMA R24, R29, UR8, -R228 ;  /* 0x000000081d187c23 */ /* 0x002fc800080008e4 */
[----:B------:R-:W-:Y:S01]  /*4010*/  FMUL R24, R24, 1.4426950216293334961 ;  /* 0x3fb8aa3b18187820 */ /* 0x000fe20000400000 */
[----:B0-----:R-:W-:-:S03]  /*4020*/  FADD R29, R235, R238 ;  /* 0x000000eeeb1d7221 */ /* 0x001fc60000000000 */
[----:B------:R0:W1:Y:S01]  /*4030*/  MUFU.EX2 R142, R24 ;  /* 0x00000018008e7308 */ /* 0x0000620000000800 */
[----:B------:R-:W-:Y:S01]  /*4040*/  F2FP.SATFINITE.E4M3.F32.PACK_AB_MERGE_C R235, R238, R235, RZ ;  /* 0x000000ebeeeb723e */ /* 0x000fe200048070ff */
[----:B------:R-:W-:Y:S01]  /*4050*/  FADD R25, R216, R217 ;  /* 0x000000d9d8197221 */ /* 0x000fe20000000000 */
[----:B----4-:R-:W-:Y:S02]  /*4060*/  FADD R216, R27, R42 ;  /* 0x0000002a1bd87221 */ /* 0x010fe40000000000 */
[----:B0-----:R-:W-:Y:S01]  /*4070*/  F2FP.SATFINITE.E4M3.F32.PACK_AB_MERGE_C R24, R42, R27, R235 ;  /* 0x0000001b2a18723e */ /* 0x001fe200048070eb */
[----:B------:R-:W-:Y:S01]  /*4080*/  FADD R27, R218, R25 ;  /* 0x00000019da1b7221 */ /* 0x000fe20000000000 */
[----:B------:R-:W-:Y:S01]  /*4090*/  F2FP.SATFINITE.E4M3.F32.PACK_AB_MERGE_C R42, R219, R218, RZ ;  /* 0x000000dadb2a723e */ /* 0x000fe200048070ff */
[----:B------:R-:W-:Y:S01]  /*40a0*/  FADD R29, R234, R29 ;  /* 0x0000001dea1d7221 */ /* 0x000fe20000000000 */
[----:B------:R-:W-:Y:S01]  /*40b0*/  F2FP.SATFINITE.E4M3.F32.PACK_AB_MERGE_C R25, R233, R234, RZ ;  /* 0x000000eae919723e */ /* 0x000fe200048070ff */
[----:B------:R-:W-:Y:S01]  /*40c0*/  FADD R219, R219, R27 ;  /* 0x0000001bdbdb7221 */ /* 0x000fe20000000000 */
[----:B------:R-:W-:Y:S01]  /*40d0*/  FADD R27, R147, R43 ;  /* 0x0000002b931b7221 */ /* 0x000fe20000000000 */
[----:B------:R-:W-:Y:S01]  /*40e0*/  FFMA R43, R58, UR8, -R140 ;  /* 0x000000083a2b7c23 */ /* 0x000fe2000800088c */
[----:B------:R-:W-:Y:S01]  /*40f0*/  FADD R216, R28, R216 ;  /* 0x000000d81cd87221 */ /* 0x000fe20000000000 */
[----:B-1----:R-:W-:Y:S01]  /*4100*/  F2FP.SATFINITE.E4M3.F32.PACK_AB_MERGE_C R25, R142, R28, R25 ;  /* 0x0000001c8e19723e */ /* 0x002fe20004807019 */
[----:B------:R-:W-:Y:S01]  /*4110*/  FADD R28, R233, R29 ;  /* 0x0000001de91c7221 */ /* 0x000fe20000000000 */
[----:B------:R-:W-:Y:S01]  /*4120*/  FMUL R29, R43, 1.4426950216293334961 ;  /* 0x3fb8aa3b2b1d7820 */ /* 0x000fe20000400000 */
[----:B------:R-:W-:Y:S01]  /*4130*/  FFMA R43, R59, UR8, -R140 ;  /* 0x000000083b2b7c23 */ /* 0x000fe2000800088c */
[----:B------:R-:W-:-:S02]  /*4140*/  F2FP.SATFINITE.E4M3.F32.PACK_AB_MERGE_C R42, R147, R146, R42 ;  /* 0x00000092932a723e */ /* 0x000fc4000480702a */
[----:B------:R0:W-:Y:S01]  /*4150*/  MUFU.EX2 R59, R29 ;  /* 0x0000001d003b7308 */ /* 0x0001e20000000800 */
[----:B------:R-:W-:Y:S01]  /*4160*/  FMUL R43, R43, 1.4426950216293334961 ;  /* 0x3fb8aa3b2b2b7820 */ /* 0x000fe20000400000 */
[----:B------:R-:W-:Y:S01]  /*4170*/  FMUL R47, R47, 1.4426950216293334961 ;  /* 0x3fb8aa3b2f2f7820 */ /* 0x000fe20000400000 */
[----:B0-----:R-:W-:Y:S02]  /*4180*/  SEL R29, R39, R42, !P0 ;  /* 0x0000002a271d7207 */ /* 0x001fe40004000000 */
[----:B------:R-:W-:Y:S01]  /*4190*/  SEL R39, R42, R39, !P0 ;  /* 0x000000272a277207 */ /* 0x000fe20004000000 */
[----:B------:R-:W-:Y:S02]  /*41a0*/  FFMA R42, R62, UR8, -R140 ;  /* 0x000000083e2a7c23 */ /* 0x000fe4000800088c */
[----:B------:R-:W-:Y:S02]  /*41b0*/  MUFU.EX2 R93, R93 ;  /* 0x0000005d005d7308 */ /* 0x000fe40000000800 */
[----:B------:R-:W-:-:S06]  /*41c0*/  FMUL R42, R42, 1.4426950216293334961 ;  /* 0x3fb8aa3b2a2a7820 */ /* 0x000fcc0000400000 */
[----:B------:R-:W0:Y:S08]  /*41d0*/  MUFU.EX2 R96, R96 ;  /* 0x0000006000607308 */ /* 0x000e300000000800 */
[----:B------:R1:W-:Y:S08]  /*41e0*/  MUFU.EX2 R230, R46 ;  /* 0x0000002e00e67308 */ /* 0x0003f00000000800 */
[----:B------:R4:W-:Y:S01]  /*41f0*/  MUFU.EX2 R62, R43 ;  /* 0x0000002b003e7308 */ /* 0x0009e20000000800 */
[----:B-1----:R-:W-:Y:S01]  /*4200*/  F2FP.SATFINITE.E4M3.F32.PACK_AB_MERGE_C R46, R91, R90, RZ ;  /* 0x0000005a5b2e723e */ /* 0x002fe200048070ff */
[----:B------:R-:W-:-:S03]  /*4210*/  FMUL R50, R50, 1.4426950216293334961 ;  /* 0x3fb8aa3b32327820 */ /* 0x000fc60000400000 */
[----:B------:R-:W-:Y:S02]  /*4220*/  F2FP.SATFINITE.E4M3.F32.PACK_AB_MERGE_C R46, R92, R89, R46 ;  /* 0x000000595c2e723e */ /* 0x000fe4000480702e */
[----:B----4-:R-:W-:Y:S01]  /*4230*/  F2FP.SATFINITE.E4M3.F32.PACK_AB_MERGE_C R43, R221, R220, RZ ;  /* 0x000000dcdd2b723e */ /* 0x010fe200048070ff */
[----:B------:R1:W-:Y:S03]  /*4240*/  MUFU.EX2 R143, R47 ;  /* 0x0000002f008f7308 */ /* 0x0003e60000000800 */
[----:B------:R-:W-:Y:S01]  /*4250*/  F2FP.SATFINITE.E4M3.F32.PACK_AB_MERGE_C R43, R151, R150, R43 ;  /* 0x00000096972b723e */ /* 0x000fe2000480702b */
[----:B-1----:R-:W-:-:S04]  /*4260*/  FFMA R47, R63, UR8, -R140 ;  /* 0x000000083f2f7c23 */ /* 0x002fc8000800088c */
[----:B------:R1:W-:Y:S01]  /*4270*/  MUFU.EX2 R63, R42 ;  /* 0x0000002a003f7308 */ /* 0x0003e20000000800 */
[----:B------:R-:W-:Y:S01]  /*4280*/  FMUL R47, R47, 1.4426950216293334961 ;  /* 0x3fb8aa3b2f2f7820 */ /* 0x000fe20000400000 */
[----:B------:R-:W-:Y:S01]  /*4290*/  FMUL R51, R51, 1.4426950216293334961 ;  /* 0x3fb8aa3b33337820 */ /* 0x000fe20000400000 */
[----:B-1----:R-:W-:Y:S02]  /*42a0*/  SEL R42, R43, R46, !P0 ;  /* 0x0000002e2b2a7207 */ /* 0x002fe40004000000 */
[----:B------:R-:W-:Y:S01]  /*42b0*/  SEL R43, R46, R43, !P0 ;  /* 0x0000002b2e2b7207 */ /* 0x000fe20004000000 */
[----:B------:R-:W-:Y:S02]  /*42c0*/  FFMA R46, R66, UR8, -R140 ;  /* 0x00000008422e7c23 */ /* 0x000fe4000800088c */
[----:B------:R1:W-:Y:S02]  /*42d0*/  MUFU.EX2 R146, R50 ;  /* 0x0000003200927308 */ /* 0x0003e40000000800 */
[----:B------:R-:W-:-:S06]  /*42e0*/  FMUL R46, R46, 1.4426950216293334961 ;  /* 0x3fb8aa3b2e2e7820 */ /* 0x000fcc0000400000 */
[----:B------:R4:W-:Y:S01]  /*42f0*/  MUFU.EX2 R66, R47 ;  /* 0x0000002f00427308 */ /* 0x0009e20000000800 */
[----:B-1----:R-:W-:-:S04]  /*4300*/  F2FP.SATFINITE.E4M3.F32.PACK_AB_MERGE_C R50, R99, R98, RZ ;  /* 0x000000626332723e */ /* 0x002fc800048070ff */
[----:B------:R-:W-:Y:S02]  /*4310*/  F2FP.SATFINITE.E4M3.F32.PACK_AB_MERGE_C R50, R100, R97, R50 ;  /* 0x000000616432723e */ /* 0x000fe40004807032 */
[----:B----4-:R-:W-:Y:S01]  /*4320*/  F2FP.SATFINITE.E4M3.F32.PACK_AB_MERGE_C R47, R95, R94, RZ ;  /* 0x0000005e5f2f723e */ /* 0x010fe200048070ff */
[----:B------:R1:W-:Y:S03]  /*4330*/  MUFU.EX2 R217, R51 ;  /* 0x0000003300d97308 */ /* 0x0003e60000000800 */
[----:B0-----:R-:W-:Y:S01]  /*4340*/  F2FP.SATFINITE.E4M3.F32.PACK_AB_MERGE_C R47, R96, R93, R47 ;  /* 0x0000005d602f723e */ /* 0x001fe2000480702f */
[----:B-1----:R-:W-:-:S04]  /*4350*/  FFMA R51, R67, UR8, -R140 ;  /* 0x0000000843337c23 */ /* 0x002fc8000800088c */
[----:B------:R0:W-:Y:S01]  /*4360*/  MUFU.EX2 R67, R46 ;  /* 0x0000002e00437308 */ /* 0x0001e20000000800 */
[----:B------:R-:W-:Y:S01]  /*4370*/  FMUL R51, R51, 1.4426950216293334961 ;  /* 0x3fb8aa3b33337820 */ /* 0x000fe20000400000 */
[----:B------:R-:W-:Y:S01]  /*4380*/  FMUL R54, R54, 1.4426950216293334961 ;  /* 0x3fb8aa3b36367820 */ /* 0x000fe20000400000 */
[----:B0-----:R-:W-:Y:S02]  /*4390*/  SEL R46, R47, R50, !P0 ;  /* 0x000000322f2e7207 */ /* 0x001fe40004000000 */
[----:B------:R-:W-:Y:S01]  /*43a0*/  SEL R47, R50, R47, !P0 ;  /* 0x0000002f322f7207 */ /* 0x000fe20004000000 */
[----:B------:R-:W-:Y:S01]  /*43b0*/  FFMA R50, R70, UR8, -R140 ;  /* 0x0000000846327c23 */ /* 0x000fe2000800088c */
[----:B------:R-:W-:Y:S01]  /*43c0*/  FMUL R55, R55, 1.4426950216293334961 ;  /* 0x3fb8aa3b37377820 */ /* 0x000fe20000400000 */
[----:B------:R0:W-:Y:S02]  /*43d0*/  MUFU.EX2 R70, R51 ;  /* 0x0000003300467308 */ /* 0x0001e40000000800 */
[----:B------:R-:W-:-:S06]  /*43e0*/  FMUL R50, R50, 1.4426950216293334961 ;  /* 0x3fb8aa3b32327820 */ /* 0x000fcc0000400000 */
[----:B------:R1:W-:Y:S01]  /*43f0*/  MUFU.EX2 R218, R54 ;  /* 0x0000003600da7308 */ /* 0x0003e20000000800 */
[----:B0-----:R-:W-:-:S07]  /*4400*/  FFMA R51, R71, UR8, -R140 ;  /* 0x0000000847337c23 */ /* 0x001fce000800088c */
[----:B------:R0:W-:Y:S01]  /*4410*/  MUFU.EX2 R71, R50 ;  /* 0x0000003200477308 */ /* 0x0001e20000000800 */
[----:B-1----:R-:W-:Y:S01]  /*4420*/  F2FP.SATFINITE.E4M3.F32.PACK_AB_MERGE_C R54, R103, R102, RZ ;  /* 0x000000666736723e */ /* 0x002fe200048070ff */
[----:B------:R-:W-:-:S03]  /*4430*/  FMUL R51, R51, 1.4426950216293334961 ;  /* 0x3fb8aa3b33337820 */ /* 0x000fc60000400000 */
[----:B------:R-:W-:Y:S02]  /*4440*/  F2FP.SATFINITE.E4M3.F32.PACK_AB_MERGE_C R54, R104, R101, R54 ;  /* 0x000000656836723e */ /* 0x000fe40004807036 */
[----:B0-----:R-:W-:Y:S01]  /*4450*/  F2FP.SATFINITE.E4M3.F32.PACK_AB_MERGE_C R50, R107, R106, RZ ;  /* 0x0000006a6b32723e */ /* 0x001fe200048070ff */
[----:B------:R0:W-:Y:S03]  /*4460*/  MUFU.EX2 R58, R55 ;  /* 0x00000037003a7308 */ /* 0x0001e60000000800 */
[----:B------:R-:W-:Y:S01]  /*4470*/  F2FP.SATFINITE.E4M3.F32.PACK_AB_MERGE_C R50, R108, R105, R50 ;  /* 0x000000696c32723e */ /* 0x000fe20004807032 */
[----:B0-----:R-:W-:-:S04]  /*4480*/  FFMA R55, R74, UR8, -R140 ;  /* 0x000000084a377c23 */ /* 0x001fc8000800088c */
[----:B------:R0:W-:Y:S01]  /*4490*/  MUFU.EX2 R74, R51 ;  /* 0x00000033004a7308 */ /* 0x0001e20000000800 */
[----:B------:R-:W-:Y:S01]  /*44a0*/  FMUL R55, R55, 1.4426950216293334961 ;  /* 0x3fb8aa3b37377820 */ /* 0x000fe20000400000 */
[----:B0-----:R-:W-:Y:S02]  /*44b0*/  SEL R51, R54, R50, !P0 ;  /* 0x0000003236337207 */ /* 0x001fe40004000000 */
[----:B------:R-:W-:Y:S01]  /*44c0*/  SEL R54, R50, R54, !P0 ;  /* 0x0000003632367207 */ /* 0x000fe20004000000 */
[----:B------:R-:W-:-:S03]  /*44d0*/  FFMA R50, R75, UR8, -R140 ;  /* 0x000000084b327c23 */ /* 0x000fc6000800088c */
[----:B------:R0:W-:Y:S01]  /*44e0*/  MUFU.EX2 R75, R55 ;  /* 0x00000037004b7308 */ /* 0x0001e20000000800 */
[----:B------:R-:W-:Y:S01]  /*44f0*/  FMUL R50, R50, 1.4426950216293334961 ;  /* 0x3fb8aa3b32327820 */ /* 0x000fe20000400000 */
[----:B0-----:R-:W-:Y:S01]  /*4500*/  FFMA R55, R78, UR8, -R140 ;  /* 0x000000084e377c23 */ /* 0x001fe2000800088c */
[----:B------:R-:W-:-:S05]  /*4510*/  FMUL R122, R122, 1.4426950216293334961 ;  /* 0x3fb8aa3b7a7a7820 */ /* 0x000fca0000400000 */
[----:B------:R0:W-:Y:S01]  /*4520*/  MUFU.EX2 R78, R50 ;  /* 0x00000032004e7308 */ /* 0x0001e20000000800 */
[----:B------:R-:W-:Y:S01]  /*4530*/  FMUL R55, R55, 1.4426950216293334961 ;  /* 0x3fb8aa3b37377820 */ /* 0x000fe20000400000 */
[----:B------:R-:W-:Y:S01]  /*4540*/  F2FP.SATFINITE.E4M3.F32.PACK_AB_MERGE_C R147, R115, R114, RZ ;  /* 0x000000727393723e */ /* 0x000fe200048070ff */
[----:B------:R-:W-:Y:S01]  /*4550*/  FMUL R121, R121, 1.4426950216293334961 ;  /* 0x3fb8aa3b79797820 */ /* 0x000fe20000400000 */
[----:B0-----:R-:W-:-:S04]  /*4560*/  FFMA R50, R79, UR8, -R140 ;  /* 0x000000084f327c23 */ /* 0x001fc8000800088c */
[----:B------:R0:W-:Y:S01]  /*4570*/  MUFU.EX2 R79, R55 ;  /* 0x00000037004f7308 */ /* 0x0001e20000000800 */
[----:B------:R-:W-:Y:S01]  /*4580*/  F2FP.SATFINITE.E4M3.F32.PACK_AB_MERGE_C R147, R116, R113, R147 ;  /* 0x000000717493723e */ /* 0x000fe20004807093 */
[----:B------:R-:W-:Y:S01]  /*4590*/  FMUL R50, R50, 1.4426950216293334961 ;  /* 0x3fb8aa3b32327820 */ /* 0x000fe20000400000 */
[----:B------:R1:W-:Y:S01]  /*45a0*/  STS.U8 [R2+UR11+0x2000], R210 ;  /* 0x002000d202007988 */ /* 0x0003e2000800000b */
[----:B0-----:R-:W-:-:S04]  /*45b0*/  F2FP.SATFINITE.E4M3.F32.PACK_AB_MERGE_C R55, R111, R110, RZ ;  /* 0x0000006e6f37723e */ /* 0x001fc800048070ff */
[----:B------:R-:W0:Y:S01]  /*45c0*/  MUFU.EX2 R119, R119 ;  /* 0x0000007700777308 */ /* 0x000e220000000800 */
[----:B------:R-:W-:Y:S01]  /*45d0*/  F2FP.SATFINITE.E4M3.F32.PACK_AB_MERGE_C R55, R112, R109, R55 ;  /* 0x0000006d7037723e */ /* 0x000fe20004807037 */
[----:B-1----:R-:W-:-:S06]  /*45e0*/  FFMA R210, R82, UR8, -R140 ;  /* 0x0000000852d27c23 */ /* 0x002fcc000800088c */
[----:B------:R-:W-:Y:S01]  /*45f0*/  MUFU.EX2 R122, R122 ;  /* 0x0000007a007a7308 */ /* 0x000fe20000000800 */
[----:B------:R-:W-:Y:S01]  /*4600*/  FMUL R130, R130, 1.4426950216293334961 ;  /* 0x3fb8aa3b82827820 */ /* 0x000fe20000400000 */
[----:B------:R-:W-:-:S06]  /*4610*/  FMUL R131, R131, 1.4426950216293334961 ;  /* 0x3fb8aa3b83837820 */ /* 0x000fcc0000400000 */
[----:B------:R-:W-:Y:S01]  /*4620*/  MUFU.EX2 R123, R123 ;  /* 0x0000007b007b7308 */ /* 0x000fe20000000800 */
[----:B------:R1:W-:Y:S07]  /*4630*/  STS.U8 [R2+UR11+0x2400], R209 ;  /* 0x002400d102007988 */ /* 0x0003ee000800000b */
[----:B------:R4:W-:Y:S01]  /*4640*/  MUFU.EX2 R82, R50 ;  /* 0x0000003200527308 */ /* 0x0009e20000000800 */
[----:B------:R-:W-:Y:S01]  /*4650*/  FMUL R129, R129, 1.4426950216293334961 ;  /* 0x3fb8aa3b81817820 */ /* 0x000fe20000400000 */
[----:B-1----:R-:W-:-:S06]  /*4660*/  FFMA R209, R86, UR8, -R140 ;  /* 0x0000000856d17c23 */ /* 0x002fcc000800088c */
[----:B------:R-:W1:Y:S01]  /*4670*/  MUFU.EX2 R120, R120 ;  /* 0x0000007800787308 */ /* 0x000e620000000800 */
[----:B----4-:R-:W-:Y:S02]  /*4680*/  SEL R50, R55, R147, !P0 ;  /* 0x0000009337327207 */ /* 0x010fe40004000000 */
[----:B------:R-:W-:Y:S01]  /*4690*/  SEL R55, R147, R55, !P0 ;  /* 0x0000003793377207 */ /* 0x000fe20004000000 */
[----:B------:R-:W-:-:S04]  /*46a0*/  FFMA R147, R83, UR8, -R140 ;  /* 0x0000000853937c23 */ /* 0x000fc8000800088c */
[----:B------:R-:W-:Y:S01]  /*46b0*/  MUFU.EX2 R121, R121 ;  /* 0x0000007900797308 */ /* 0x000fe20000000800 */
[----:B------:R-:W-:Y:S01]  /*46c0*/  FMUL R132, R132, 1.4426950216293334961 ;  /* 0x3fb8aa3b84847820 */ /* 0x000fe20000400000 */
[----:B------:R-:W-:-:S06]  /*46d0*/  FMUL R147, R147, 1.4426950216293334961 ;  /* 0x3fb8aa3b93937820 */ /* 0x000fcc0000400000 */
[----:B------:R-:W4:Y:S01]  /*46e0*/  MUFU.EX2 R124, R124 ;  /* 0x0000007c007c7308 */ /* 0x000f220000000800 */
[----:B------:R-:W-:Y:S01]  /*46f0*/  FMUL R209, R209, 1.4426950216293334961 ;  /* 0x3fb8aa3bd1d17820 */ /* 0x000fe20000400000 */
[----:B------:R-:W-:Y:S01]  /*4700*/  FMUL R210, R210, 1.4426950216293334961 ;  /* 0x3fb8aa3bd2d27820 */ /* 0x000fe20000400000 */
[----:B0-----:R-:W-:-:S05]  /*4710*/  F2FP.SATFINITE.E4M3.F32.PACK_AB_MERGE_C R235, R119, R118, RZ ;  /* 0x0000007677eb723e */ /* 0x001fca00048070ff */
[----:B------:R-:W-:Y:S08]  /*4720*/  MUFU.EX2 R126, R126 ;  /* 0x0000007e007e7308 */ /* 0x000ff00000000800 */
[----:B------:R-:W-:Y:S08]  /*4730*/  MUFU.EX2 R130, R130 ;  /* 0x0000008200827308 */ /* 0x000ff00000000800 */
[----:B------:R-:W0:Y:S01]  /*4740*/  MUFU.EX2 R131, R131 ;  /* 0x0000008300837308 */ /* 0x000e220000000800 */
[----:B------:R-:W-:-:S07]  /*4750*/  FFMA R36, R36, UR8, -R228 ;  /* 0x0000000824247c23 */ /* 0x000fce00080008e4 */
[----:B------:R5:W-:Y:S01]  /*4760*/  MUFU.EX2 R86, R147 ;  /* 0x0000009300567308 */ /* 0x000be20000000800 */
[----:B-1----:R-:W-:Y:S02]  /*4770*/  F2FP.SATFINITE.E4M3.F32.PACK_AB_MERGE_C R235, R120, R117, R235 ;  /* 0x0000007578eb723e */ /* 0x002fe400048070eb */
[----:B------:R-:W-:-:S05]  /*4780*/  LOP3.LUT R239, R2, 0x20, RZ, 0x3c, !PT ;  /* 0x0000002002ef7812 */ /* 0x000fca00078e3cff */
[----:B------:R-:W-:Y:S01]  /*4790*/  MUFU.EX2 R125, R125 ;  /* 0x0000007d007d7308 */ /* 0x000fe20000000800 */
[----:B-----5:R-:W-:-:S07]  /*47a0*/  FFMA R147, R87, UR8, -R140 ;  /* 0x0000000857937c23 */ /* 0x020fce000800088c */
[----:B------:R-:W-:Y:S08]  /*47b0*/  MUFU.EX2 R129, R129 ;  /* 0x0000008100817308 */ /* 0x000ff00000000800 */
[----:B------:R-:W1:Y:S08]  /*47c0*/  MUFU.EX2 R132, R132 ;  /* 0x0000008400847308 */ /* 0x000e700000000800 */
[----:B------:R5:W-:Y:S01]  /*47d0*/  MUFU.EX2 R87, R209 ;  /* 0x000000d100577308 */ /* 0x000be20000000800 */
[----:B------:R-:W-:Y:S01]  /*47e0*/  FMUL R36, R36, 1.4426950216293334961 ;  /* 0x3fb8aa3b24247820 */ /* 0x000fe20000400000 */
[----:B-----5:R-:W-:-:S06]  /*47f0*/  F2FP.SATFINITE.E4M3.F32.PACK_AB_MERGE_C R209, R123, R122, RZ ;  /* 0x0000007a7bd1723e */ /* 0x020fcc00048070ff */
[----:B------:R-:W-:Y:S01]  /*4800*/  MUFU.EX2 R134, R134 ;  /* 0x0000008600867308 */ /* 0x000fe20000000800 */
[----:B----4-:R-:W-:Y:S01]  /*4810*/  F2FP.SATFINITE.E4M3.F32.PACK_AB_MERGE_C R209, R124, R121, R209 ;  /* 0x000000797cd1723e */ /* 0x010fe200048070d1 */
[----:B------:R-:W-:Y:S06]  /*4820*/  STS.U8 [R2+UR11+0x2800], R214 ;  /* 0x002800d602007988 */ /* 0x000fec000800000b */
[----:B------:R-:W-:Y:S01]  /*4830*/  MUFU.EX2 R135, R135 ;  /* 0x0000008700877308 */ /* 0x000fe20000000800 */
[----:B------:R-:W-:Y:S01]  /*4840*/  STS.U8 [R2+UR11+0x2c00], R205 ;  /* 0x002c00cd02007988 */ /* 0x000fe2000800000b */
[----:B------:R-:W-:-:S06]  /*4850*/  FMUL R31, R31, 1.4426950216293334961 ;  /* 0x3fb8aa3b1f1f7820 */ /* 0x000fcc0000400000 */
[----:B------:R-:W4:Y:S01]  /*4860*/  MUFU.EX2 R139, R139 ;  /* 0x0000008b008b7308 */ /* 0x000f220000000800 */
[----:B------:R5:W-:Y:S01]  /*4870*/  STS.U8 [R239+UR11+0x2100], R211 ;  /* 0x002100d3ef007988 */ /* 0x000be2000800000b */
[----:B------:R-:W-:-:S06]  /*4880*/  FMUL R145, R145, 1.4426950216293334961 ;  /* 0x3fb8aa3b91917820 */ /* 0x000fcc0000400000 */
[----:B------:R2:W-:Y:S01]  /*4890*/  MUFU.EX2 R83, R210 ;  /* 0x000000d200537308 */ /* 0x0005e20000000800 */
[--C-:B------:R-:W-:Y:S01]  /*48a0*/  FFMA R33, R33, UR8, -R228.reuse ;  /* 0x0000000821217c23 */ /* 0x100fe200080008e4 */
[--C-:B-----5:R-:W-:Y:S01]  /*48b0*/  FFMA R211, R37, UR8, -R228.reuse ;  /* 0x0000000825d37c23 */ /* 0x120fe200080008e4 */
[----:B--2---:R-:W-:-:S05]  /*48c0*/  FFMA R210, R32, UR8, -R228 ;  /* 0x0000000820d27c23 */ /* 0x004fca00080008e4 */
[----:B------:R-:W-:Y:S01]  /*48d0*/  MUFU.EX2 R133, R133 ;  /* 0x0000008500857308 */ /* 0x000fe20000000800 */
[----:B------:R-:W-:Y:S02]  /*48e0*/  SEL R32, R235, R209, !P0 ;  /* 0x000000d1eb207207 */ /* 0x000fe40004000000 */
[----:B------:R-:W-:Y:S01]  /*48f0*/  SEL R235, R209, R235, !P0 ;  /* 0x000000ebd1eb7207 */ /* 0x000fe20004000000 */
[----:B------:R-:W-:-:S04]  /*4900*/  FMUL R209, R210, 1.4426950216293334961 ;  /* 0x3fb8aa3bd2d17820 */ /* 0x000fc80000400000 */
[----:B------:R-:W-:Y:S01]  /*4910*/  MUFU.EX2 R136, R136 ;  /* 0x0000008800887308 */ /* 0x000fe20000000800 */
[----:B0-----:R-:W-:Y:S01]  /*4920*/  F2FP.SATFINITE.E4M3.F32.PACK_AB_MERGE_C R37, R131, R130, RZ ;  /* 0x000000828325723e */ /* 0x001fe200048070ff */
[----:B------:R-:W-:-:S06]  /*4930*/  FFMA R44, R44, UR8, -R228 ;  /* 0x000000082c2c7c23 */ /* 0x000fcc00080008e4 */
[----:B------:R-:W0:Y:S01]  /*4940*/  MUFU.EX2 R137, R137 ;  /* 0x0000008900897308 */ /* 0x000e220000000800 */
[----:B------:R-:W-:Y:S01]  /*4950*/  FMUL R211, R211, 1.4426950216293334961 ;  /* 0x3fb8aa3bd3d37820 */ /* 0x000fe20000400000 */
[----:B------:R-:W-:Y:S01]  /*4960*/  FMUL R33, R33, 1.4426950216293334961 ;  /* 0x3fb8aa3b21217820 */ /* 0x000fe20000400000 */
[----:B-1----:R-:W-:-:S05]  /*4970*/  F2FP.SATFINITE.E4M3.F32.PACK_AB_MERGE_C R37, R132, R129, R37 ;  /* 0x000000818425723e */ /* 0x002fca0004807025 */
[----:B------:R1:W-:Y:S01]  /*4980*/  MUFU.EX2 R210, R36 ;  /* 0x0000002400d27308 */ /* 0x0003e20000000800 */
[----:B------:R-:W-:Y:S01]  /*4990*/  FMUL R44, R44, 1.4426950216293334961 ;  /* 0x3fb8aa3b2c2c7820 */ /* 0x000fe20000400000 */
[----:B------:R-:W-:Y:S01]  /*49a0*/  STS.U8 [R239+UR11+0x2500], R206 ;  /* 0x002500ceef007988 */ /* 0x000fe2000800000b */
[----:B-1----:R-:W-:-:S05]  /*49b0*/  F2FP.SATFINITE.E4M3.F32.PACK_AB_MERGE_C R36, R127, R126, RZ ;  /* 0x0000007e7f24723e */ /* 0x002fca00048070ff */
[----:B------:R-:W1:Y:S01]  /*49c0*/  MUFU.EX2 R31, R31 ;  /* 0x0000001f001f7308 */ /* 0x000e620000000800 */
[----:B------:R-:W-:Y:S01]  /*49d0*/  F2FP.SATFINITE.E4M3.F32.PACK_AB_MERGE_C R36, R128, R125, R36 ;  /* 0x0000007d8024723e */ /* 0x000fe20004807024 */
[----:B------:R-:W-:Y:S01]  /*49e0*/  FFMA R214, R40, UR8, -R228 ;  /* 0x0000000828d67c23 */ /* 0x000fe200080008e4 */
[----:B------:R2:W-:Y:S05]  /*49f0*/  STS.U8 [R239+UR11+0x2900], R215 ;  /* 0x002900d7ef007988 */ /* 0x0005ea000800000b */
[----:B------:R-:W5:Y:S01]  /*4a00*/  MUFU.EX2 R145, R145 ;  /* 0x0000009100917308 */ /* 0x000f620000000800 */
[----:B------:R-:W-:-:S07]  /*4a10*/  SEL R40, R37, R36, !P0 ;  /* 0x0000002425287207 */ /* 0x000fce0004000000 */
[----:B------:R3:W-:Y:S01]  /*4a20*/  MUFU.EX2 R205, R33 ;  /* 0x0000002100cd7308 */ /* 0x0007e20000000800 */
[----:B------:R-:W-:-:S07]  /*4a30*/  FADD R219, R220, R219 ;  /* 0x000000dbdcdb7221 */ /* 0x000fce0000000000 */
[----:B------:R-:W5:Y:S01]  /*4a40*/  MUFU.EX2 R209, R209 ;  /* 0x000000d100d17308 */ /* 0x000f620000000800 */
[----:B---3--:R-:W-:Y:S02]  /*4a50*/  SEL R33, R36, R37, !P0 ;  /* 0x0000002524217207 */ /* 0x008fe40004000000 */
[----:B----4-:R-:W-:-:S05]  /*4a60*/  F2FP.SATFINITE.E4M3.F32.PACK_AB_MERGE_C R37, R88, R139, RZ ;  /* 0x0000008b5825723e */ /* 0x010fca00048070ff */
[----:B------:R-:W3:Y:S01]  /*4a70*/  MUFU.EX2 R211, R211 ;  /* 0x000000d300d37308 */ /* 0x000ee20000000800 */
[----:B0-----:R-:W-:-:S07]  /*4a80*/  F2FP.SATFINITE.E4M3.F32.PACK_AB_MERGE_C R37, R141, R137, R37 ;  /* 0x000000898d25723e */ /* 0x001fce0004807025 */
[----:B--2---:R0:W-:Y:S02]  /*4a90*/  MUFU.EX2 R215, R44 ;  /* 0x0000002c00d77308 */ /* 0x0041e40000000800 */
[----:B0-----:R-:W-:-:S04]  /*4aa0*/  F2FP.SATFINITE.E4M3.F32.PACK_AB_MERGE_C R44, R135, R134, RZ ;  /* 0x00000086872c723e */ /* 0x001fc800048070ff */
[----:B------:R-:W-:Y:S01]  /*4ab0*/  F2FP.SATFINITE.E4M3.F32.PACK_AB_MERGE_C R44, R136, R133, R44 ;  /* 0x00000085882c723e */ /* 0x000fe2000480702c */
[----:B------:R-:W-:Y:S01]  /*4ac0*/  FADD R221, R221, R219 ;  /* 0x000000dbdddd7221 */ /* 0x000fe20000000000 */
[----:B------:R-:W-:Y:S02]  /*4ad0*/  FMUL R149, R149, 1.4426950216293334961 ;  /* 0x3fb8aa3b95957820 */ /* 0x000fe40000400000 */
[----:B------:R-:W-:Y:S01]  /*4ae0*/  SEL R36, R44, R37, !P0 ;  /* 0x000000252c247207 */ /* 0x000fe20004000000 */
[--C-:B------:R-:W-:Y:S01]  /*4af0*/  FFMA R219, R45, UR8, -R228.reuse ;  /* 0x000000082ddb7c23 */ /* 0x100fe200080008e4 */
[----:B------:R-:W-:Y:S01]  /*4b00*/  SEL R44, R37, R44, !P0 ;  /* 0x0000002c252c7207 */ /* 0x000fe20004000000 */
[----:B------:R-:W-:Y:S01]  /*4b10*/  FFMA R41, R41, UR8, -R228 ;  /* 0x0000000829297c23 */ /* 0x000fe200080008e4 */
[----:B------:R-:W-:Y:S02]  /*4b20*/  SEL R37, R24, R25, !P0 ;  /* 0x0000001918257207 */ /* 0x000fe40004000000 */
[----:B------:R-:W-:-:S02]  /*4b30*/  SEL R24, R25, R24, !P0 ;  /* 0x0000001819187207 */ /* 0x000fc40004000000 */
[----:B-1----:R-:W-:Y:S02]  /*4b40*/  F2FP.SATFINITE.E4M3.F32.PACK_AB_MERGE_C R25, R144, R31, RZ ;  /* 0x0000001f9019723e */ /* 0x002fe400048070ff */
[----:B-----5:R-:W-:Y:S01]  /*4b50*/  F2FP.SATFINITE.E4M3.F32.PACK_AB_MERGE_C R45, R148, R145, RZ ;  /* 0x00000091942d723e */ /* 0x020fe200048070ff */
[----:B------:R-:W-:Y:S01]  /*4b60*/  FMUL R214, R214, 1.4426950216293334961 ;  /* 0x3fb8aa3bd6d67820 */ /* 0x000fe20000400000 */
[----:B------:R-:W-:Y:S01]  /*4b70*/  FMUL R219, R219, 1.4426950216293334961 ;  /* 0x3fb8aa3bdbdb7820 */ /* 0x000fe20000400000 */
[----:B------:R-:W-:Y:S01]  /*4b80*/  FFMA R48, R48, UR8, -R228 ;  /* 0x0000000830307c23 */ /* 0x000fe200080008e4 */
[----:B------:R-:W-:Y:S01]  /*4b90*/  FMUL R41, R41, 1.4426950216293334961 ;  /* 0x3fb8aa3b29297820 */ /* 0x000fe20000400000 */
[----:B------:R-:W0:Y:S01]  /*4ba0*/  MUFU.EX2 R149, R149 ;  /* 0x0000009500957308 */ /* 0x000e220000000800 */
[----:B------:R-:W-:Y:S02]  /*4bb0*/  F2FP.SATFINITE.E4M3.F32.PACK_AB_MERGE_C R25, R205, R209, R25 ;  /* 0x000000d1cd19723e */ /* 0x000fe40004807019 */
[----:B---3--:R-:W-:Y:S01]  /*4bc0*/  F2FP.SATFINITE.E4M3.F32.PACK_AB_MERGE_C R45, R211, R210, R45 ;  /* 0x000000d2d32d723e */ /* 0x008fe2000480702d */
[----:B------:R-:W-:-:S04]  /*4bd0*/  FMUL R48, R48, 1.4426950216293334961 ;  /* 0x3fb8aa3b30307820 */ /* 0x000fc80000400000 */
[----:B------:R1:W-:Y:S08]  /*4be0*/  MUFU.EX2 R206, R41 ;  /* 0x0000002900ce7308 */ /* 0x0003f00000000800 */
[----:B------:R-:W-:Y:S01]  /*4bf0*/  MUFU.EX2 R214, R214 ;  /* 0x000000d600d67308 */ /* 0x000fe20000000800 */
[----:B-1----:R-:W-:Y:S02]  /*4c00*/  SEL R41, R25, R45, !P0 ;  /* 0x0000002d19297207 */ /* 0x002fe40004000000 */
[----:B------:R-:W-:Y:S01]  /*4c10*/  SEL R25, R45, R25, !P0 ;  /* 0x000000192d197207 */ /* 0x000fe20004000000 */
[----:B------:R-:W-:-:S04]  /*4c20*/  FFMA R45, R56, UR8, -R228 ;  /* 0x00000008382d7c23 */ /* 0x000fc800080008e4 */
[----:B------:R-:W1:Y:S01]  /*4c30*/  MUFU.EX2 R219, R219 ;  /* 0x000000db00db7308 */ /* 0x000e620000000800 */
[----:B------:R-:W-:-:S07]  /*4c40*/  FMUL R45, R45, 1.4426950216293334961 ;  /* 0x3fb8aa3b2d2d7820 */ /* 0x000fce0000400000 */
[----:B------:R2:W-:Y:S01]  /*4c50*/  MUFU.EX2 R220, R48 ;  /* 0x0000003000dc7308 */ /* 0x0005e20000000800 */
[--C-:B------:R-:W-:Y:S01]  /*4c60*/  FFMA R234, R52, UR8, -R228.reuse ;  /* 0x0000000834ea7c23 */ /* 0x100fe200080008e4 */
[----:B--2---:R-:W-:Y:S01]  /*4c70*/  FADD R48, R150, R27 ;  /* 0x0000001b96307221 */ /* 0x004fe20000000000 */
[----:B------:R-:W-:-:S05]  /*4c80*/  FFMA R27, R57, UR8, -R228 ;  /* 0x00000008391b7c23 */ /* 0x000fca00080008e4 */
[----:B------:R2:W-:Y:S01]  /*4c90*/  MUFU.EX2 R57, R45 ;  /* 0x0000002d00397308 */ /* 0x0005e20000000800 */
[----:B------:R-:W-:Y:S01]  /*4ca0*/  FMUL R27, R27, 1.4426950216293334961 ;  /* 0x3fb8aa3b1b1b7820 */ /* 0x000fe20000400000 */
[----:B------:R-:W-:Y:S01]  /*4cb0*/  FADD R150, R31, R28 ;  /* 0x0000001c1f967221 */ /* 0x000fe20000000000 */
[--C-:B------:R-:W-:Y:S01]  /*4cc0*/  FFMA R49, R49, UR8, -R228.reuse ;  /* 0x0000000831317c23 */ /* 0x100fe200080008e4 */
[--C-:B------:R-:W-:Y:S01]  /*4cd0*/  FFMA R53, R53, UR8, -R228.reuse ;  /* 0x0000000835357c23 */ /* 0x100fe200080008e4 */
[----:B------:R-:W-:Y:S01]  /*4ce0*/  F2FP.SATFINITE.E4M3.F32.PACK_AB_MERGE_C R28, R143, R230, RZ ;  /* 0x000000e68f1c723e */ /* 0x000fe200048070ff */
[--C-:B--2---:R-:W-:Y:S02]  /*4cf0*/  FFMA R45, R60, UR8, -R228.reuse ;  /* 0x000000083c2d7c23 */ /* 0x104fe400080008e4 */
[----:B------:R0:W-:Y:S01]  /*4d00*/  MUFU.EX2 R60, R27 ;  /* 0x0000001b003c7308 */ /* 0x0001e20000000800 */
[----:B------:R-:W-:Y:S01]  /*4d10*/  FMUL R234, R234, 1.4426950216293334961 ;  /* 0x3fb8aa3beaea7820 */ /* 0x000fe20000400000 */
[----:B------:R-:W-:Y:S01]  /*4d20*/  FMUL R45, R45, 1.4426950216293334961 ;  /* 0x3fb8aa3b2d2d7820 */ /* 0x000fe20000400000 */
[----:B------:R-:W-:Y:S01]  /*4d30*/  FFMA R31, R61, UR8, -R228 ;  /* 0x000000083d1f7c23 */ /* 0x000fe200080008e4 */
[----:B------:R-:W-:Y:S01]  /*4d40*/  FMUL R49, R49, 1.4426950216293334961 ;  /* 0x3fb8aa3b31317820 */ /* 0x000fe20000400000 */
[----:B------:R-:W-:Y:S01]  /*4d50*/  FMUL R53, R53, 1.4426950216293334961 ;  /* 0x3fb8aa3b35357820 */ /* 0x000fe20000400000 */
[----:B0-----:R-:W-:-:S02]  /*4d60*/  F2FP.SATFINITE.E4M3.F32.PACK_AB_MERGE_C R27, R229, R149, RZ ;  /* 0x00000095e51b723e */ /* 0x001fc400048070ff */
[----:B-1----:R-:W-:Y:S02]  /*4d70*/  F2FP.SATFINITE.E4M3.F32.PACK_AB_MERGE_C R28, R219, R215, R28 ;  /* 0x000000d7db1c723e */ /* 0x002fe4000480701c */
[----:B------:R-:W-:Y:S01]  /*4d80*/  F2FP.SATFINITE.E4M3.F32.PACK_AB_MERGE_C R27, R206, R214, R27 ;  /* 0x000000d6ce1b723e */ /* 0x000fe2000480701b */
[----:B------:R0:W-:Y:S01]  /*4d90*/  MUFU.EX2 R61, R45 ;  /* 0x0000002d003d7308 */ /* 0x0001e20000000800 */
[----:B------:R-:W-:-:S07]  /*4da0*/  FMUL R31, R31, 1.4426950216293334961 ;  /* 0x3fb8aa3b1f1f7820 */ /* 0x000fce0000400000 */
[----:B------:R-:W1:Y:S01]  /*4db0*/  MUFU.EX2 R233, R49 ;  /* 0x0000003100e97308 */ /* 0x000e620000000800 */
[----:B0-----:R-:W-:Y:S02]  /*4dc0*/  SEL R45, R27, R28, !P0 ;  /* 0x0000001c1b2d7207 */ /* 0x001fe40004000000 */
[----:B------:R-:W-:Y:S01]  /*4dd0*/  SEL R27, R28, R27, !P0 ;  /* 0x0000001b1c1b7207 */ /* 0x000fe20004000000 */
[----:B------:R-:W-:-:S04]  /*4de0*/  FFMA R28, R64, UR8, -R228 ;  /* 0x00000008401c7c23 */ /* 0x000fc800080008e4 */
[----:B------:R-:W-:Y:S08]  /*4df0*/  MUFU.EX2 R234, R234 ;  /* 0x000000ea00ea7308 */ /* 0x000ff00000000800 */
[----:B------:R-:W0:Y:S01]  /*4e00*/  MUFU.EX2 R56, R53 ;  /* 0x0000003500387308 */ /* 0x000e220000000800 */
[----:B------:R-:W-:-:S07]  /*4e10*/  FMUL R28, R28, 1.4426950216293334961 ;  /* 0x3fb8aa3b1c1c7820 */ /* 0x000fce0000400000 */
[----:B------:R2:W3:Y:S01]  /*4e20*/  MUFU.EX2 R64, R31 ;  /* 0x0000001f00407308 */ /* 0x0004e20000000800 */
[----:B------:R4:W-:Y:S01]  /*4e30*/  STS.U8 [R239+UR11+0x2d00], R35 ;  /* 0x002d0023ef007988 */ /* 0x0009e2000800000b */
[----:B--2---:R-:W-:-:S04]  /*4e40*/  FFMA R31, R65, UR8, -R228 ;  /* 0x00000008411f7c23 */ /* 0x004fc800080008e4 */
[----:B------:R-:W-:Y:S01]  /*4e50*/  FMUL R31, R31, 1.4426950216293334961 ;  /* 0x3fb8aa3b1f1f7820 */ /* 0x000fe20000400000 */
[----:B----4-:R-:W-:Y:S01]  /*4e60*/  FFMA R35, R68, UR8, -R228 ;  /* 0x0000000844237c23 */ /* 0x010fe200080008e4 */
[----:B------:R2:W-:Y:S01]  /*4e70*/  MUFU.EX2 R65, R28 ;  /* 0x0000001c00417308 */ /* 0x0005e20000000800 */
[----:B------:R-:W-:Y:S02]  /*4e80*/  FADD R151, R151, R48 ;  /* 0x0000003097977221 */ /* 0x000fe40000000000 */
[----:B------:R-:W-:-:S05]  /*4e90*/  FMUL R35, R35, 1.4426950216293334961 ;  /* 0x3fb8aa3b23237820 */ /* 0x000fca0000400000 */
[----:B------:R4:W5:Y:S01]  /*4ea0*/  MUFU.EX2 R68, R31 ;  /* 0x0000001f00447308 */ /* 0x0009620000000800 */
[----:B--2---:R-:W-:Y:S01]  /*4eb0*/  F2FP.SATFINITE.E4M3.F32.PACK_AB_MERGE_C R28, R217, R146, RZ ;  /* 0x00000092d91c723e */ /* 0x004fe200048070ff */
[----:B------:R-:W-:-:S03]  /*4ec0*/  FFMA R48, R69, UR8, -R228 ;  /* 0x0000000845307c23 */ /* 0x000fc600080008e4 */
[----:B-1----:R-:W-:Y:S02]  /*4ed0*/  F2FP.SATFINITE.E4M3.F32.PACK_AB_MERGE_C R28, R233, R220, R28 ;  /* 0x000000dce91c723e */ /* 0x002fe4000480701c */
[----:B----4-:R-:W-:Y:S01]  /*4ee0*/  F2FP.SATFINITE.E4M3.F32.PACK_AB_MERGE_C R31, R58, R218, RZ ;  /* 0x000000da3a1f723e */ /* 0x010fe200048070ff */
[----:B------:R1:W-:Y:S03]  /*4ef0*/  MUFU.EX2 R69, R35 ;  /* 0x0000002300457308 */ /* 0x0003e60000000800 */
[----:B0-----:R-:W-:Y:S01]  /*4f00*/  F2FP.SATFINITE.E4M3.F32.PACK_AB_MERGE_C R31, R56, R234, R31 ;  /* 0x000000ea381f723e */ /* 0x001fe2000480701f */
[----:B------:R-:W-:-:S03]  /*4f10*/  FMUL R48, R48, 1.4426950216293334961 ;  /* 0x3fb8aa3b30307820 */ /* 0x000fc60000400000 */
[----:B-1----:R-:W-:Y:S02]  /*4f20*/  SEL R35, R28, R31, !P0 ;  /* 0x0000001f1c237207 */ /* 0x002fe40004000000 */
[----:B------:R-:W-:Y:S01]  /*4f30*/  SEL R28, R31, R28, !P0 ;  /* 0x0000001c1f1c7207 */ /* 0x000fe20004000000 */
[--C-:B------:R-:W-:Y:S02]  /*4f40*/  FFMA R31, R72, UR8, -R228.reuse ;  /* 0x00000008481f7c23 */ /* 0x100fe400080008e4 */
[----:B------:R0:W1:Y:S02]  /*4f50*/  MUFU.EX2 R72, R48 ;  /* 0x0000003000487308 */ /* 0x0000640000000800 */
[----:B------:R-:W-:Y:S01]  /*4f60*/  FMUL R31, R31, 1.4426950216293334961 ;  /* 0x3fb8aa3b1f1f7820 */ /* 0x000fe20000400000 */
[----:B0-----:R-:W-:-:S05]  /*4f70*/  FFMA R48, R73, UR8, -R228 ;  /* 0x0000000849307c23 */ /* 0x001fca00080008e4 */
[----:B------:R0:W-:Y:S01]  /*4f80*/  MUFU.EX2 R73, R31 ;  /* 0x0000001f00497308 */ /* 0x0001e20000000800 */
[----:B------:R-:W-:Y:S01]  /*4f90*/  F2FP.SATFINITE.E4M3.F32.PACK_AB_MERGE_C R49, R62, R59, RZ ;  /* 0x0000003b3e31723e */ /* 0x000fe200048070ff */
[----:B0-----:R-:W-:Y:S01]  /*4fa0*/  FMUL R31, R48, 1.4426950216293334961 ;  /* 0x3fb8aa3b301f7820 */ /* 0x001fe20000400000 */
[----:B------:R-:W-:-:S05]  /*4fb0*/  FFMA R48, R76, UR8, -R228 ;  /* 0x000000084c307c23 */ /* 0x000fca00080008e4 */
[----:B------:R0:W-:Y:S01]  /*4fc0*/  MUFU.EX2 R76, R31 ;  /* 0x0000001f004c7308 */ /* 0x0001e20000000800 */
[----:B------:R-:W-:Y:S01]  /*4fd0*/  FMUL R48, R48, 1.4426950216293334961 ;  /* 0x3fb8aa3b30307820 */ /* 0x000fe20000400000 */
[----:B------:R-:W-:Y:S01]  /*4fe0*/  F2FP.SATFINITE.E4M3.F32.PACK_AB_MERGE_C R49, R60, R57, R49 ;  /* 0x000000393c31723e */ /* 0x000fe20004807031 */
[----:B------:R-:W-:Y:S01]  /*4ff0*/  FFMA R52, R77, UR8, -R228 ;  /* 0x000000084d347c23 */ /* 0x000fe200080008e4 */
[----:B0-----:R-:W-:-:S04]  /*5000*/  F2FP.SATFINITE.E4M3.F32.PACK_AB_MERGE_C R31, R66, R63, RZ ;  /* 0x0000003f421f723e */ /* 0x001fc800048070ff */
[----:B------:R0:W-:Y:S01]  /*5010*/  MUFU.EX2 R77, R48 ;  /* 0x00000030004d7308 */ /* 0x0001e20000000800 */
[----:B---3--:R-:W-:Y:S02]  /*5020*/  F2FP.SATFINITE.E4M3.F32.PACK_AB_MERGE_C R31, R64, R61, R31 ;  /* 0x0000003d401f723e */ /* 0x008fe4000480701f */
[----:B------:R-:W-:Y:S02]  /*5030*/  LOP3.LUT R239, R2, 0x40, RZ, 0x3c, !PT ;  /* 0x0000004002ef7812 */ /* 0x000fe400078e3cff */
[----:B0-----:R-:W-:Y:S02]  /*5040*/  SEL R48, R49, R31, !P0 ;  /* 0x0000001f31307207 */ /* 0x001fe40004000000 */
[----:B------:R-:W-:Y:S01]  /*5050*/  SEL R49, R31, R49, !P0 ;  /* 0x000000311f317207 */ /* 0x000fe20004000000 */
[----:B------:R-:W-:Y:S01]  /*5060*/  FFMA R31, R80, UR8, -R228 ;  /* 0x00000008501f7c23 */ /* 0x000fe200080008e4 */
[----:B------:R-:W-:Y:S03]  /*5070*/  STS.U8 [R239+UR11+0x2200], R212 ;  /* 0x002200d4ef007988 */ /* 0x000fe6000800000b */
[----:B------:R-:W-:Y:S01]  /*5080*/  FMUL R31, R31, 1.4426950216293334961 ;  /* 0x3fb8aa3b1f1f7820 */ /* 0x000fe20000400000 */
[----:B------:R-:W-:Y:S01]  /*5090*/  STS.U8 [R239+UR11+0x2600], R207 ;  /* 0x002600cfef007988 */ /* 0x000fe2000800000b */
[----:B------:R-:W-:-:S03]  /*50a0*/  FMUL R147, R147, 1.4426950216293334961 ;  /* 0x3fb8aa3b93937820 */ /* 0x000fc60000400000 */
[----:B------:R0:W-:Y:S04]  /*50b0*/  STS.U8 [R239+UR11+0x2a00], R30 ;  /* 0x002a001eef007988 */ /* 0x0001e8000800000b */
[----:B------:R2:W-:Y:S01]  /*50c0*/  STS.U8 [R239+UR11+0x2e00], R38 ;  /* 0x002e0026ef007988 */ /* 0x0005e2000800000b */
[--C-:B0-----:R-:W-:Y:S02]  /*50d0*/  FFMA R30, R81, UR8, -R228.reuse ;  /* 0x00000008511e7c23 */ /* 0x101fe400080008e4 */
[----:B------:R0:W-:Y:S01]  /*50e0*/  MUFU.EX2 R81, R31 ;  /* 0x0000001f00517308 */ /* 0x0001e20000000800 */
[--C-:B--2---:R-:W-:Y:S01]  /*50f0*/  FFMA R38, R84, UR8, -R228.reuse ;  /* 0x0000000854267c23 */ /* 0x104fe200080008e4 */
[----:B------:R-:W-:Y:S01]  /*5100*/  FMUL R30, R30, 1.4426950216293334961 ;  /* 0x3fb8aa3b1e1e7820 */ /* 0x000fe20000400000 */
[----:B------:R-:W-:Y:S01]  /*5110*/  FMUL R52, R52, 1.4426950216293334961 ;  /* 0x3fb8aa3b34347820 */ /* 0x000fe20000400000 */
[----:B0-----:R-:W-:-:S04]  /*5120*/  FFMA R31, R85, UR8, -R228 ;  /* 0x00000008551f7c23 */ /* 0x001fc800080008e4 */
[----:B------:R-:W0:Y:S01]  /*5130*/  MUFU.EX2 R147, R147 ;  /* 0x0000009300937308 */ /* 0x000e220000000800 */
[----:B------:R-:W-:Y:S01]  /*5140*/  FMUL R38, R38, 1.4426950216293334961 ;  /* 0x3fb8aa3b26267820 */ /* 0x000fe20000400000 */
[----:B------:R-:W-:Y:S01]  /*5150*/  FMUL R31, R31, 1.4426950216293334961 ;  /* 0x3fb8aa3b1f1f7820 */ /* 0x000fe20000400000 */
[----:B------:R-:W-:-:S05]  /*5160*/  F2FP.SATFINITE.E4M3.F32.PACK_AB_MERGE_C R53, R70, R67, RZ ;  /* 0x000000434635723e */ /* 0x000fca00048070ff */
[----:B------:R2:W3:Y:S01]  /*5170*/  MUFU.EX2 R84, R30 ;  /* 0x0000001e00547308 */ /* 0x0004e20000000800 */
[----:B------:R-:W-:-:S07]  /*5180*/  LOP3.LUT R238, R2, 0x60, RZ, 0x3c, !PT ;  /* 0x0000006002ee7812 */ /* 0x000fce00078e3cff */
[----:B------:R4:W-:Y:S01]  /*5190*/  MUFU.EX2 R85, R38 ;  /* 0x0000002600557308 */ /* 0x0009e20000000800 */
[----:B--2---:R-:W-:-:S07]  /*51a0*/  F2FP.SATFINITE.E4M3.F32.PACK_AB_MERGE_C R30, R74, R71, RZ ;  /* 0x000000474a1e723e */ /* 0x004fce00048070ff */
[----:B------:R2:W3:Y:S01]  /*51b0*/  MUFU.EX2 R207, R31 ;  /* 0x0000001f00cf7308 */ /* 0x0004e20000000800 */
[----:B------:R-:W3:Y:S07]  /*51c0*/  S2R R247, SR_TID.X ;  /* 0x0000000000f77919 */ /* 0x000eee0000002100 */
[----:B------:R-:W3:Y:S01]  /*51d0*/  MUFU.EX2 R80, R52 ;  /* 0x0000003400507308 */ /* 0x000ee20000000800 */
[----:B-----5:R-:W-:Y:S01]  /*51e0*/  F2FP.SATFINITE.E4M3.F32.PACK_AB_MERGE_C R53, R68, R65, R53 ;  /* 0x000000414435723e */ /* 0x020fe20004807035 */
[----:B------:R5:W-:Y:S01]  /*51f0*/  STS.U8 [R238+UR11+0x2300], R208 ;  /* 0x002300d0ee007988 */ /* 0x000be2000800000b */
[----:B-1----:R-:W-:-:S03]  /*5200*/  F2FP.SATFINITE.E4M3.F32.PACK_AB_MERGE_C R30, R72, R69, R30 ;  /* 0x00000045481e723e */ /* 0x002fc6000480701e */
[----:B------:R-:W-:Y:S01]  /*5210*/  STS.U8 [R238+UR11+0x2700], R213 ;  /* 0x002700d5ee007988 */ /* 0x000fe2000800000b */
[----:B----4-:R-:W-:-:S03]  /*5220*/  SEL R38, R53, R30, !P0 ;  /* 0x0000001e35267207 */ /* 0x010fc60004000000 */
[----:B------:R-:W-:Y:S01]  /*5230*/  STS.U8 [R238+UR11+0x2b00], R34 ;  /* 0x002b0022ee007988 */ /* 0x000fe2000800000b */
[----:B------:R-:W-:Y:S02]  /*5240*/  SEL R53, R30, R53, !P0 ;  /* 0x000000351e357207 */ /* 0x000fe40004000000 */
[----:B-----5:R-:W-:Y:S01]  /*5250*/  F2FP.SATFINITE.E4M3.F32.PACK_AB_MERGE_C R208, R86, R83, RZ ;  /* 0x0000005356d0723e */ /* 0x020fe200048070ff */
[----:B------:R0:W-:Y:S01]  /*5260*/  STS.U8 [R238+UR11+0x2f00], R26 ;  /* 0x002f001aee007988 */ /* 0x0001e2000800000b */
[----:B------:R-:W-:Y:S02]  /*5270*/  F2FP.SATFINITE.E4M3.F32.PACK_AB_MERGE_C R239, R78, R75, RZ ;  /* 0x0000004b4eef723e */ /* 0x000fe400048070ff */
[----:B------:R-:W-:Y:S02]  /*5280*/  F2FP.SATFINITE.E4M3.F32.PACK_AB_MERGE_C R30, R82, R79, RZ ;  /* 0x0000004f521e723e */ /* 0x000fe400048070ff */
[----:B------:R-:W-:Y:S01]  /*5290*/  LOP3.LUT R240, R4, 0x1, RZ, 0x3c, !PT ;  /* 0x0000000104f07812 */ /* 0x000fe200078e3cff */
[----:B--2---:R-:W-:Y:S01]  /*52a0*/  SHFL.IDX PT, R31, R51, R4, 0x1f ;  /* 0x00001f04331f7589 */ /* 0x004fe200000e0000 */
[----:B0-----:R-:W-:Y:S01]  /*52b0*/  F2FP.SATFINITE.E4M3.F32.PACK_AB_MERGE_C R26, R147, R87, RZ ;  /* 0x00000057931a723e */ /* 0x001fe200048070ff */
[----:B------:R0:W-:Y:S06]  /*52c0*/  MEMBAR.ALL.CTA ;  /* 0x0000000000007992 */ /* 0x0001ec0000008000 */
[----:B0-----:R-:W0:Y:S01]  /*52d0*/  FENCE.VIEW.ASYNC.S ;  /* 0x00000000000073c6 */ /* 0x001e220000000000 */
[----:B---3--:R-:W-:-:S02]  /*52e0*/  F2FP.SATFINITE.E4M3.F32.PACK_AB_MERGE_C R208, R84, R81, R208 ;  /* 0x0000005154d0723e */ /* 0x008fc400048070d0 */
[----:B------:R-:W-:Y:S02]  /*52f0*/  F2FP.SATFINITE.E4M3.F32.PACK_AB_MERGE_C R26, R207, R85, R26 ;  /* 0x00000055cf1a723e */ /* 0x000fe4000480701a */
[----:B------:R-:W-:Y:S02]  /*5300*/  F2FP.SATFINITE.E4M3.F32.PACK_AB_MERGE_C R239, R76, R73, R239 ;  /* 0x000000494cef723e */ /* 0x000fe400048070ef */
[----:B------:R-:W-:Y:S02]  /*5310*/  F2FP.SATFINITE.E4M3.F32.PACK_AB_MERGE_C R30, R80, R77, R30 ;  /* 0x0000004d501e723e */ /* 0x000fe4000480701e */
[----:B------:R-:W-:Y:S01]  /*5320*/  SEL R34, R208, R26, !P0 ;  /* 0x0000001ad0227207 */ /* 0x000fe20004000000 */
[----:B0-----:R-:W-:Y:S01]  /*5330*/  SHFL.IDX PT, R241, R39, R240, 0x1f ;  /* 0x00001ff027f17589 */ /* 0x001fe200000e0000 */
[----:B------:R-:W-:Y:S02]  /*5340*/  SEL R52, R239, R30, !P0 ;  /* 0x0000001eef347207 */ /* 0x000fe40004000000 */
[----:B------:R-:W-:Y:S01]  /*5350*/  SEL R208, R26, R208, !P0 ;  /* 0x000000d01ad07207 */ /* 0x000fe20004000000 */
[----:B------:R-:W-:Y:S01]  /*5360*/  SHFL.IDX PT, R238, R43, R240, 0x1f ;  /* 0x00001ff02bee7589 */ /* 0x000fe200000e0000 */
[----:B------:R-:W-:-:S03]  /*5370*/  SEL R239, R30, R239, !P0 ;  /* 0x000000ef1eef7207 */ /* 0x000fc60004000000 */
[----:B------:R-:W0:Y:S04]  /*5380*/  SHFL.IDX PT, R26, R29, R4, 0x1f ;  /* 0x00001f041d1a7589 */ /* 0x000e2800000e0000 */
[----:B------:R-:W1:Y:S04]  /*5390*/  SHFL.IDX PT, R30, R42, R4, 0x1f ;  /* 0x00001f042a1e7589 */ /* 0x000e6800000e0000 */
[----:B------:R-:W-:Y:S04]  /*53a0*/  SHFL.IDX PT, R29, R46, R4, 0x1f ;  /* 0x00001f042e1d7589 */ /* 0x000fe800000e0000 */
[----:B------:R-:W-:Y:S04]  /*53b0*/  SHFL.IDX PT, R213, R47, R240, 0x1f ;  /* 0x00001ff02fd57589 */ /* 0x000fe800000e0000 */
[----:B------:R2:W3:Y:S01]  /*53c0*/  SHFL.IDX PT, R212, R54, R240, 0x1f ;  /* 0x00001ff036d47589 */ /* 0x0004e200000e0000 */
[----:B------:R-:W-:-:S03]  /*53d0*/  LOP3.LUT P1, RZ, R247, 0x2, RZ, 0xc0, !PT ;  /* 0x00000002f7ff7812 */ /* 0x000fc6000782c0ff */
[----:B------:R-:W-:Y:S04]  /*53e0*/  SHFL.IDX PT, R39, R55, R240, 0x1f ;  /* 0x00001ff037277589 */ /* 0x000fe800000e0000 */
[----:B------:R4:W-:Y:S01]  /*53f0*/  SHFL.IDX PT, R55, R208, R240, 0x1f ;  /* 0x00001ff0d0377589 */ /* 0x0009e200000e0000 */
[----:B--2---:R-:W-:Y:S01]  /*5400*/  IMAD.MOV.U32 R54, RZ, RZ, 0x5410 ;  /* 0x00005410ff367424 */ /* 0x004fe200078e00ff */
[----:B----4-:R-:W-:-:S04]  /*5410*/  MOV R208, 0x7632 ;  /* 0x0000763200d07802 */ /* 0x010fc80000000f00 */
[----:B------:R-:W-:Y:S02]  /*5420*/  SEL R54, R54, 0x1054, !P1 ;  /* 0x0000105436367807 */ /* 0x000fe40004800000 */
[----:B------:R-:W-:Y:S01]  /*5430*/  SEL R208, R208, 0x3276, !P1 ;  /* 0x00003276d0d07807 */ /* 0x000fe20004800000 */
[----:B------:R0:W-:Y:S01]  /*5440*/  SHFL.IDX PT, R42, R24, R240, 0x1f ;  /* 0x00001ff0182a7589 */ /* 0x0001e200000e0000 */
[----:B------:R-:W-:Y:S01]  /*5450*/  FADD R3, -R204, R3 ;  /* 0x00000003cc037221 */ /* 0x000fe20000000100 */
[----:B------:R-:W-:Y:S01]  /*5460*/  FADD R199, -R138, R199 ;  /* 0x000000c78ac77221 */ /* 0x000fe20000000100 */
[----:B------:R-:W-:Y:S01]  /*5470*/  FADD R197, -R140, R197 ;  /* 0x000000c58cc57221 */ /* 0x000fe20000000100 */
[----:B------:R2:W-:Y:S01]  /*5480*/  SHFL.IDX PT, R43, R25, R240, 0x1f ;  /* 0x00001ff0192b7589 */ /* 0x0005e200000e0000 */
[----:B------:R-:W-:-:S03]  /*5490*/  FADD R203, -R228, R203 ;  /* 0x000000cbe4cb7221 */ /* 0x000fc60000000100 */
[----:B------:R-:W4:Y:S01]  /*54a0*/  SHFL.IDX PT, R250, R50, R4, 0x1f ;  /* 0x00001f0432fa7589 */ /* 0x000f2200000e0000 */
[----:B0-----:R-:W-:-:S03]  /*54b0*/  PRMT R24, R26, R54, R241 ;  /* 0x000000361a187216 */ /* 0x001fc600000000f1 */
[----:B------:R-:W-:Y:S01]  /*54c0*/  SHFL.IDX PT, R44, R44, R240, 0x1f ;  /* 0x00001ff02c2c7589 */ /* 0x000fe200000e0000 */
[----:B--2---:R-:W-:-:S03]  /*54d0*/  PRMT R25, R26, R208, R241 ;  /* 0x000000d01a197216 */ /* 0x004fc600000000f1 */
[----:B------:R0:W-:Y:S01]  /*54e0*/  SHFL.IDX PT, R46, R27, R240, 0x1f ;  /* 0x00001ff01b2e7589 */ /* 0x0001e200000e0000 */
[----:B-1----:R-:W-:-:S03]  /*54f0*/  PRMT R26, R30, R54, R238 ;  /* 0x000000361e1a7216 */ /* 0x002fc600000000ee */
[----:B------:R1:W-:Y:S04]  /*5500*/  SHFL.IDX PT, R47, R28, R240, 0x1f ;  /* 0x00001ff01c2f7589 */ /* 0x0003e800000e0000 */
[----:B------:R-:W2:Y:S01]  /*5510*/  SHFL.IDX PT, R247, R36, R4, 0x1f ;  /* 0x00001f0424f77589 */ /* 0x000ea200000e0000 */
[----:B0-----:R-:W-:-:S03]  /*5520*/  PRMT R27, R30, R208, R238 ;  /* 0x000000d01e1b7216 */ /* 0x001fc600000000ee */
[----:B------:R-:W-:Y:S01]  /*5530*/  SHFL.IDX PT, R40, R40, R240, 0x1f ;  /* 0x00001ff028287589 */ /* 0x000fe200000e0000 */
[-C--:B---3--:R-:W-:Y:S02]  /*5540*/  PRMT R30, R31, R54.reuse, R212 ;  /* 0x000000361f1e7216 */ /* 0x088fe400000000d4 */
[C-C-:B-1----:R-:W-:Y:S01]  /*5550*/  PRMT R28, R29.reuse, R54, R213.reuse ;  /* 0x000000361d1c7216 */ /* 0x142fe200000000d5 */
[----:B------:R-:W-:Y:S01]  /*5560*/  SHFL.IDX PT, R49, R49, R240, 0x1f ;  /* 0x00001ff031317589 */ /* 0x000fe200000e0000 */
[----:B------:R-:W-:-:S03]  /*5570*/  PRMT R29, R29, R208, R213 ;  /* 0x000000d01d1d7216 */ /* 0x000fc600000000d5 */
[----:B------:R-:W-:Y:S01]  /*5580*/  SHFL.IDX PT, R51, R53, R240, 0x1f ;  /* 0x00001ff035337589 */ /* 0x000fe200000e0000 */
[----:B------:R-:W-:-:S03]  /*5590*/  PRMT R31, R31, R208, R212 ;  /* 0x000000d01f1f7216 */ /* 0x000fc600000000d4 */
[----:B------:R-:W0:Y:S01]  /*55a0*/  SHFL.IDX PT, R248, R33, R4, 0x1f ;  /* 0x00001f0421f87589 */ /* 0x000e2200000e0000 */
[----:B------:R-:W-:-:S03]  /*55b0*/  FMUL R3, R3, 1.4426950216293334961 ;  /* 0x3fb8aa3b03037820 */ /* 0x000fc60000400000 */
[----:B------:R-:W-:Y:S01]  /*55c0*/  SHFL.IDX PT, R45, R45, R4, 0x1f ;  /* 0x00001f042d2d7589 */ /* 0x000fe200000e0000 */
[----:B------:R-:W-:-:S03]  /*55d0*/  FMUL R199, R199, 1.4426950216293334961 ;  /* 0x3fb8aa3bc7c77820 */ /* 0x000fc60000400000 */
[----:B------:R-:W1:Y:S01]  /*55e0*/  SHFL.IDX PT, R50, R48, R4, 0x1f ;  /* 0x00001f0430327589 */ /* 0x000e6200000e0000 */
[----:B------:R-:W-:Y:S01]  /*55f0*/  FMUL R197, R197, 1.4426950216293334961 ;  /* 0x3fb8aa3bc5c57820 */ /* 0x000fe20000400000 */
[----:B------:R-:W-:Y:S02]  /*5600*/  FMUL R203, R203, 1.4426950216293334961 ;  /* 0x3fb8aa3bcbcb7820 */ /* 0x000fe40000400000 */
[----:B------:R-:W-:Y:S04]  /*5610*/  SHFL.IDX PT, R235, R235, R240, 0x1f ;  /* 0x00001ff0ebeb7589 */ /* 0x000fe800000e0000 */
[----:B------:R-:W-:Y:S04]  /*5620*/  SHFL.IDX PT, R53, R239, R240, 0x1f ;  /* 0x00001ff0ef357589 */ /* 0x000fe800000e0000 */
[----:B------:R-:W3:Y:S04]  /*5630*/  SHFL.IDX PT, R241, R37, R4, 0x1f ;  /* 0x00001f0425f17589 */ /* 0x000ee800000e0000 */
[----:B------:R4:W5:Y:S04]  /*5640*/  SHFL.IDX PT, R249, R32, R4, 0x1f ;  /* 0x00001f0420f97589 */ /* 0x00096800000e0000 */
[----:B------:R-:W5:Y:S04]  /*5650*/  SHFL.IDX PT, R240, R41, R4, 0x1f ;  /* 0x00001f0429f07589 */ /* 0x000f6800000e0000 */
[----:B------:R-:W5:Y:S04]  /*5660*/  SHFL.IDX PT, R239, R35, R4, 0x1f ;  /* 0x00001f0423ef7589 */ /* 0x000f6800000e0000 */
[----:B------:R2:W5:Y:S04]  /*5670*/  SHFL.IDX PT, R238, R38, R4, 0x1f ;  /* 0x00001f0426ee7589 */ /* 0x00056800000e0000 */
[----:B------:R-:W5:Y:S04]  /*5680*/  SHFL.IDX PT, R213, R52, R4, 0x1f ;  /* 0x00001f0434d57589 */ /* 0x000f6800000e0000 */
[----:B------:R5:W5:Y:S01]  /*5690*/  SHFL.IDX PT, R212, R34, R4, 0x1f ;  /* 0x00001f0422d47589 */ /* 0x000b6200000e0000 */
[----:B------:R-:W3:Y:S08]  /*56a0*/  MUFU.EX2 R3, R3 ;  /* 0x0000000300037308 */ /* 0x000ef00000000800 */
[----:B------:R-:W5:Y:S08]  /*56b0*/  MUFU.EX2 R199, R199 ;  /* 0x000000c700c77308 */ /* 0x000f700000000800 */
[----:B------:R-:W5:Y:S08]  /*56c0*/  MUFU.EX2 R197, R197 ;  /* 0x000000c500c57308 */ /* 0x000f700000000800 */
[----:B------:R-:W5:Y:S01]  /*56d0*/  MUFU.EX2 R203, R203 ;  /* 0x000000cb00cb7308 */ /* 0x000f620000000800 */
[----:B----4-:R-:W-:-:S02]  /*56e0*/  PRMT R32, R250, R54, R39 ;  /* 0x00000036fa207216 */ /* 0x010fc40000000027 */
[----:B------:R-:W-:Y:S02]  /*56f0*/  PRMT R33, R250, R208, R39 ;  /* 0x000000d0fa217216 */ /* 0x000fe40000000027 */
[CC--:B--2---:R-:W-:Y:S02]  /*5700*/  PRMT R38, R247.reuse, R54.reuse, R44 ;  /* 0x00000036f7267216 */ /* 0x0c4fe4000000002c */
[C-C-:B0-----:R-:W-:Y:S02]  /*5710*/  PRMT R36, R248.reuse, R54, R40.reuse ;  /* 0x00000036f8247216 */ /* 0x141fe40000000028 */
[----:B------:R-:W-:Y:S02]  /*5720*/  PRMT R37, R248, R208, R40 ;  /* 0x000000d0f8257216 */ /* 0x000fe40000000028 */
[--C-:B-1----:R-:W-:Y:S01]  /*5730*/  PRMT R48, R50, R54, R49.reuse ;  /* 0x0000003632307216 */ /* 0x102fe20000000031 */
[-C--:B---3--:R-:W-:Y:S01]  /*5740*/  FMUL R170, R170, R3.reuse ;  /* 0x00000003aaaa7220 */ /* 0x088fe20000400000 */
[----:B------:R-:W-:Y:S01]  /*5750*/  PRMT R39, R247, R208, R44 ;  /* 0x000000d0f7277216 */ /* 0x000fe2000000002c */
[-C--:B------:R-:W-:Y:S01]  /*5760*/  FMUL R171, R171, R3.reuse ;  /* 0x00000003abab7220 */ /* 0x080fe20000400000 */
[-C--:B------:R-:W-:Y:S01]  /*5770*/  PRMT R44, R45, R54.reuse, R46 ;  /* 0x000000362d2c7216 */ /* 0x080fe2000000002e */
[-C--:B------:R-:W-:Y:S01]  /*5780*/  FMUL R174, R174, R3.reuse ;  /* 0x00000003aeae7220 */ /* 0x080fe20000400000 */
[--C-:B------:R-:W-:Y:S01]  /*5790*/  PRMT R40, R241, R54, R42.reuse ;  /* 0x00000036f1287216 */ /* 0x100fe2000000002a */
[-C--:B------:R-:W-:Y:S01]  /*57a0*/  FMUL R175, R175, R3.reuse ;  /* 0x00000003afaf7220 */ /* 0x080fe20000400000 */
[-C--:B------:R-:W-:Y:S01]  /*57b0*/  PRMT R41, R241, R208.reuse, R42 ;  /* 0x000000d0f1297216 */ /* 0x080fe2000000002a */
[-C--:B------:R-:W-:Y:S01]  /*57c0*/  FMUL R178, R178, R3.reuse ;  /* 0x00000003b2b27220 */ /* 0x080fe20000400000 */
[-C--:B------:R-:W-:Y:S01]  /*57d0*/  PRMT R45, R45, R208.reuse, R46 ;  /* 0x000000d02d2d7216 */ /* 0x080fe2000000002e */
[-C--:B------:R-:W-:Y:S01]  /*57e0*/  FMUL R179, R179, R3.reuse ;  /* 0x00000003b3b37220 */ /* 0x080fe20000400000 */
[----:B------:R-:W-:Y:S01]  /*57f0*/  PRMT R49, R50, R208, R49 ;  /* 0x000000d032317216 */ /* 0x000fe20000000031 */
[----:B------:R-:W-:Y:S01]  /*5800*/  FMUL R182, R182, R3 ;  /* 0x00000003b6b67220 */ /* 0x000fe20000400000 */
[-C--:B-----5:R-:W-:Y:S01]  /*5810*/  PRMT R34, R249, R54.reuse, R235 ;  /* 0x00000036f9227216 */ /* 0x0a0fe200000000eb */
[-C--:B------:R-:W-:Y:S01]  /*5820*/  FMUL R168, R168, R199.reuse ;  /* 0x000000c7a8a87220 */ /* 0x080fe20000400000 */
[-C--:B------:R-:W-:Y:S01]  /*5830*/  PRMT R42, R240, R54.reuse, R43 ;  /* 0x00000036f02a7216 */ /* 0x080fe2000000002b */
[-C--:B------:R-:W-:Y:S01]  /*5840*/  FMUL R169, R169, R199.reuse ;  /* 0x000000c7a9a97220 */ /* 0x080fe20000400000 */
[-C--:B------:R-:W-:Y:S01]  /*5850*/  PRMT R46, R239, R54.reuse, R47 ;  /* 0x00000036ef2e7216 */ /* 0x080fe2000000002f */
[-C--:B------:R-:W-:Y:S01]  /*5860*/  FMUL R172, R172, R199.reuse ;  /* 0x000000c7acac7220 */ /* 0x080fe20000400000 */
[-C--:B------:R-:W-:Y:S01]  /*5870*/  PRMT R50, R238, R54.reuse, R51 ;  /* 0x00000036ee327216 */ /* 0x080fe20000000033 */
[-C--:B------:R-:W-:Y:S01]  /*5880*/  FMUL R173, R173, R199.reuse ;  /* 0x000000c7adad7220 */ /* 0x080fe20000400000 */
[-C--:B------:R-:W-:Y:S01]  /*5890*/  PRMT R52, R213, R54.reuse, R53 ;  /* 0x00000036d5347216 */ /* 0x080fe20000000035 */
[-C--:B------:R-:W-:Y:S01]  /*58a0*/  FMUL R176, R176, R199.reuse ;  /* 0x000000c7b0b07220 */ /* 0x080fe20000400000 */
[-C--:B------:R-:W-:Y:S01]  /*58b0*/  FMUL R177, R177, R199.reuse ;  /* 0x000000c7b1b17220 */ /* 0x080fe20000400000 */
[----:B------:R-:W-:Y:S01]  /*58c0*/  FMUL R180, R180, R199 ;  /* 0x000000c7b4b47220 */ /* 0x000fe20000400000 */
[-C--:B------:R-:W-:Y:S01]  /*58d0*/  FMUL R154, R154, R197.reuse ;  /* 0x000000c59a9a7220 */ /* 0x080fe20000400000 */
[-C--:B------:R-:W-:Y:S01]  /*58e0*/  FMUL R155, R155, R197.reuse ;  /* 0x000000c59b9b7220 */ /* 0x080fe20000400000 */
[-C--:B------:R-:W-:Y:S01]  /*58f0*/  FMUL R158, R158, R197.reuse ;  /* 0x000000c59e9e7220 */ /* 0x080fe20000400000 */
[-C--:B------:R-:W-:Y:S01]  /*5900*/  FMUL R159, R159, R197.reuse ;  /* 0x000000c59f9f7220 */ /* 0x080fe20000400000 */
        /* <DEDUP_REMOVED lines=10> */
[----:B------:R-:W-:Y:S01]  /*59b0*/  FMUL R181, R181, R199 ;  /* 0x000000c7b5b57220 */ /* 0x000fe20000400000 */
[----:B------:R-:W-:Y:S01]  /*59c0*/  FMUL R183, R183, R3 ;  /* 0x00000003b7b77220 */ /* 0x000fe20000400000 */
[----:B------:R-:W-:Y:S01]  /*59d0*/  FMUL R165, R165, R203 ;  /* 0x000000cba5a57220 */ /* 0x000fe20000400000 */
[----:B------:R-:W-:Y:S01]  /*59e0*/  FMUL R167, R167, R197 ;  /* 0x000000c5a7a77220 */ /* 0x000fe20000400000 */
[----:B------:R-:W-:Y:S01]  /*59f0*/  PRMT R54, R212, R54, R55 ;  /* 0x00000036d4367216 */ /* 0x000fe20000000037 */
[----:B------:R-:W-:Y:S01]  /*5a00*/  FADD R216, R142, R216 ;  /* 0x000000d88ed87221 */ /* 0x000fe20000000000 */
[-C--:B------:R-:W-:Y:S01]  /*5a10*/  PRMT R35, R249, R208.reuse, R235 ;  /* 0x000000d0f9237216 */ /* 0x080fe200000000eb */
[----:B------:R-:W-:Y:S01]  /*5a20*/  FADD R150, R144, R150 ;  /* 0x0000009690967221 */ /* 0x000fe20000000000 */
[-C--:B------:R-:W-:Y:S01]  /*5a30*/  PRMT R43, R240, R208.reuse, R43 ;  /* 0x000000d0f02b7216 */ /* 0x080fe2000000002b */
[----:B------:R-:W-:Y:S01]  /*5a40*/  FADD R151, R89, R151 ;  /* 0x0000009759977221 */ /* 0x000fe20000000000 */
[-C--:B------:R-:W-:Y:S01]  /*5a50*/  PRMT R47, R239, R208.reuse, R47 ;  /* 0x000000d0ef2f7216 */ /* 0x080fe2000000002f */
[----:B------:R-:W-:Y:S01]  /*5a60*/  FADD R221, R90, R221 ;  /* 0x000000dd5add7221 */ /* 0x000fe20000000000 */
[-C--:B------:R-:W-:Y:S01]  /*5a70*/  PRMT R51, R238, R208.reuse, R51 ;  /* 0x000000d0ee337216 */ /* 0x080fe20000000033 */
[----:B------:R-:W0:Y:S01]  /*5a80*/  LDC R250, c[0x0][0x280] ;  /* 0x0000a000fffa7b82 */ /* 0x000e220000000800 */
[----:B------:R-:W-:-:S02]  /*5a90*/  PRMT R53, R213, R208, R53 ;  /* 0x000000d0d5357216 */ /* 0x000fc40000000035 */
[----:B------:R-:W-:-:S05]  /*5aa0*/  PRMT R55, R212, R208, R55 ;  /* 0x000000d0d4377216 */ /* 0x000fca0000000037 */
[----:B------:R-:W-:Y:S06]  /*5ab0*/  BAR.SYNC.DEFER_BLOCKING 0x0 ;  /* 0x0000000000007b1d */ /* 0x000fec0000010000 */
[----:B------:R-:W-:-:S06]  /*5ac0*/  WARPGROUP.ARRIVE ;  /* 0x00000000000079c5 */ /* 0x000fcc0000000000 */
[----:B------:R-:W-:Y:S03]  /*5ad0*/  QGMMA.64x32x32.F32.E4M3.E4M3 R168, R24, gdesc[UR28], R168 ;  /* 0x0060001c18a87df3 */ /* 0x000fe600087008a8 */
[----:B------:R-:W-:Y:S03]  /*5ae0*/  QGMMA.64x32x32.F32.E4M3.E4M3 R168, R28, gdesc[UR24], R168 ;  /* 0x006000181ca87df3 */ /* 0x000fe600087008a8 */
[----:B------:R-:W-:Y:S01]  /*5af0*/  QGMMA.64x32x32.F32.E4M3.E4M3 R168, R32, gdesc[UR20], R168 ;  /* 0x0060001420a87df3 */ /* 0x000fe200087008a8 */
[----:B------:R-:W-:-:S04]  /*5b00*/  FADD R216, R209, R216 ;  /* 0x000000d8d1d87221 */ /* 0x000fc80000000000 */
[----:B------:R-:W-:Y:S01]  /*5b10*/  FADD R216, R205, R216 ;  /* 0x000000d8cdd87221 */ /* 0x000fe20000000000 */
[----:B------:R-:W-:-:S03]  /*5b20*/  FADD R150, R145, R150 ;  /* 0x0000009691967221 */ /* 0x000fc60000000000 */
[----:B------:R-:W-:Y:S01]  /*5b30*/  FADD R216, R210, R216 ;  /* 0x000000d8d2d87221 */ /* 0x000fe20000000000 */
[----:B------:R-:W-:Y:S03]  /*5b40*/  QGMMA.64x32x32.F32.E4M3.E4M3 R168, R36, gdesc[UR16], R168 ;  /* 0x0060001024a87df3 */ /* 0x000fe600087008a8 */
[----:B------:R-:W-:Y:S01]  /*5b50*/  QGMMA.64x32x32.F32.E4M3.E4M3 R152, R40, gdesc[UR28], R152 ;  /* 0x0060001c28987df3 */ /* 0x000fe20008700898 */
[----:B------:R-:W-:Y:S01]  /*5b60*/  FADD R92, R92, R151 ;  /* 0x000000975c5c7221 */ /* 0x000fe20000000000 */
        /* <DEDUP_REMOVED lines=100> */
[----:B------:R-:W-:-:S02]  /*61b0*/  FADD R84, R207, R84 ;  /* 0x00000054cf547221 */ /* 0x000fc40000000000 */
[----:B------:R-:W1:Y:S04]  /*61c0*/  SHFL.BFLY PT, R57, R136, 0x2, 0x1f ;  /* 0x0c401f0088397f89 */ /* 0x000e6800000e0000 */
[----:B------:R-:W2:Y:S04]  /*61d0*/  SHFL.BFLY PT, R56, R139, 0x2, 0x1f ;  /* 0x0c401f008b387f89 */ /* 0x000ea800000e0000 */
[----:B------:R-:W3:Y:S04]  /*61e0*/  SHFL.BFLY PT, R59, R84, 0x2, 0x1f ;  /* 0x0c401f00543b7f89 */ /* 0x000ee800000e0000 */
[----:B------:R-:W4:Y:S01]  /*61f0*/  SHFL.BFLY PT, R61, R86, 0x2, 0x1f ;  /* 0x0c401f00563d7f89 */ /* 0x000f2200000e0000 */
[----:B------:R-:W-:Y:S01]  /*6200*/  QGMMA.64x32x32.F32.E4M3.E4M3 R152, R52, gdesc[UR16], R152, gsb0 ;  /* 0x0060001034987df3 */ /* 0x000fe20008000898 */
[----:B-1----:R-:W-:Y:S01]  /*6210*/  FADD R57, R136, R57 ;  /* 0x0000003988397221 */ /* 0x002fe20000000000 */
[----:B--2---:R-:W-:Y:S01]  /*6220*/  FADD R58, R139, R56 ;  /* 0x000000388b3a7221 */ /* 0x004fe20000000000 */
[----:B---3--:R-:W-:Y:S01]  /*6230*/  FADD R60, R84, R59 ;  /* 0x0000003b543c7221 */ /* 0x008fe20000000000 */
[----:B----4-:R-:W-:-:S02]  /*6240*/  FADD R62, R86, R61 ;  /* 0x0000003d563e7221 */ /* 0x010fc40000000000 */
[----:B------:R-:W1:Y:S04]  /*6250*/  SHFL.BFLY PT, R56, R57, 0x1, 0x1f ;  /* 0x0c201f0039387f89 */ /* 0x000e6800000e0000 */
[----:B------:R-:W2:Y:S04]  /*6260*/  SHFL.BFLY PT, R59, R58, 0x1, 0x1f ;  /* 0x0c201f003a3b7f89 */ /* 0x000ea800000e0000 */
[----:B------:R-:W3:Y:S04]  /*6270*/  SHFL.BFLY PT, R61, R60, 0x1, 0x1f ;  /* 0x0c201f003c3d7f89 */ /* 0x000ee800000e0000 */
[----:B------:R-:W4:Y:S01]  /*6280*/  SHFL.BFLY PT, R63, R62, 0x1, 0x1f ;  /* 0x0c201f003e3f7f89 */ /* 0x000f2200000e0000 */
[----:B------:R-:W-:-:S06]  /*6290*/  UIADD3 UR5, UR5, 0x80, URZ ;  /* 0x0000008005057890 */ /* 0x000fcc000fffe03f */
[----:B0-----:R-:W-:Y:S01]  /*62a0*/  ISETP.LE.AND P1, PT, R250, UR5, PT ;  /* 0x00000005fa007c0c */ /* 0x001fe2000bf23270 */
[----:B------:R-:W-:Y:S01]  /*62b0*/  ULEA UR4, UR9, UR4, 0x7 ;  /* 0x0000000409047291 */ /* 0x000fe2000f8e383f */
[----:B-1----:R-:W-:Y:S01]  /*62c0*/  FADD R68, R57, R56 ;  /* 0x0000003839447221 */ /* 0x002fe20000000000 */
[----:B--2---:R-:W-:Y:S01]  /*62d0*/  FADD R66, R58, R59 ;  /* 0x0000003b3a427221 */ /* 0x004fe20000000000 */
[----:B------:R-:W-:Y:S02]  /*62e0*/  WARPGROUP.DEPBAR.LE gsb0, 0x0 ;  /* 0x00008000000079c5 */ /* 0x000fe40000010000 */
[----:B---3--:R-:W-:Y:S01]  /*62f0*/  FADD R64, R60, R61 ;  /* 0x0000003d3c407221 */ /* 0x008fe20000000000 */
[----:B----4-:R-:W-:Y:S01]  /*6300*/  FADD R56, R62, R63 ;  /* 0x0000003f3e387221 */ /* 0x010fe20000000000 */
[----:B------:R-:W-:Y:S01]  /*6310*/  FFMA R196, R199, R196, R68 ;  /* 0x000000c4c7c47223 */ /* 0x000fe20000000044 */
[----:B------:R-:W-:Y:S01]  /*6320*/  FFMA R198, R3, R198, R66 ;  /* 0x000000c603c67223 */ /* 0x000fe20000000042 */
[----:B------:R-:W-:Y:S01]  /*6330*/  FFMA R200, R203, R200, R64 ;  /* 0x000000c8cbc87223 */ /* 0x000fe20000000040 */
[----:B------:R-:W-:Y:S01]  /*6340*/  FFMA R202, R197, R202, R56 ;  /* 0x000000cac5ca7223 */ /* 0x000fe20000000038 */
[----:B------:R-:W-:Y:S01]  /*6350*/  LEA R0, R201, R0, 0x7 ;  /* 0x00000000c9007211 */ /* 0x000fe200078e38ff */
[----:B------:R-:W-:Y:S01]  /*6360*/  IMAD.MOV.U32 R203, RZ, RZ, R228 ;  /* 0x000000ffffcb7224 */ /* 0x000fe200078e00e4 */
[----:B------:R-:W-:-:S02]  /*6370*/  MOV R197, R140 ;  /* 0x0000008c00c57202 */ /* 0x000fc40000000f00 */
[----:B------:R-:W-:Y:S02]  /*6380*/  MOV R3, R204 ;  /* 0x000000cc00037202 */ /* 0x000fe40000000f00 */
[----:B------:R-:W-:Y:S01]  /*6390*/  MOV R199, R138 ;  /* 0x0000008a00c77202 */ /* 0x000fe20000000f00 */
[----:B------:R-:W-:Y:S06]  /*63a0*/  @!P1 BRA `(.L_x_1) ;  /* 0xffffffb400389947 */ /* 0x000fec000383ffff */
.L_x_0:
[----:B------:R-:W1:Y:S01]  /*63b0*/  S2R R207, SR_TID.X ;  /* 0x0000000000cf7919 */ /* 0x000e620000002100 */
[----:B------:R-:W-:Y:S01]  /*63c0*/  FSETP.GT.AND P3, PT, |R202|, 8.50705917302346158658e+37, PT ;  /* 0x7e800000ca00780b */ /* 0x000fe20003f64200 */
[----:B------:R-:W-:Y:S01]  /*63d0*/  FMUL R6, R163, 0.25 ;  /* 0x3e800000a3067820 */ /* 0x000fe20000400000 */
[----:B------:R-:W-:Y:S01]  /*63e0*/  FSETP.GT.AND P1, PT, |R200|, 8.50705917302346158658e+37, PT ;  /* 0x7e800000c800780b */ /* 0x000fe20003f24200 */
[----:B------:R-:W-:Y:S01]  /*63f0*/  FMUL R8, R157, 0.25 ;  /* 0x3e8000009d087820 */ /* 0x000fe20000400000 */
[----:B------:R-:W-:Y:S01]  /*6400*/  FSETP.GT.AND P0, PT, |R198|, 8.50705917302346158658e+37, PT ;  /* 0x7e800000c600780b */ /* 0x000fe20003f04200 */
[----:B------:R-:W-:Y:S01]  /*6410*/  BAR.SYNC.DEFER_BLOCKING 0x0 ;  /* 0x0000000000007b1d */ /* 0x000fe20000010000 */
[----:B------:R-:W-:Y:S01]  /*6420*/  FSEL R22, R6, R163, P3 ;  /* 0x000000a306167208 */ /* 0x000fe20001800000 */
[----:B------:R-:W-:Y:S01]  /*6430*/  FMUL R6, R155, 0.25 ;  /* 0x3e8000009b067820 */ /* 0x000fe20000400000 */
[----:B------:R-:W-:Y:S02]  /*6440*/  FSETP.GT.AND P2, PT, |R196|, 8.50705917302346158658e+37, PT ;  /* 0x7e800000c400780b */ /* 0x000fe40003f44200 */
[----:B------:R-:W-:Y:S01]  /*6450*/  FSETP.GEU.AND P6, PT, R198, 1.175494350822287508e-38, PT ;  /* 0x00800000c600780b */ /* 0x000fe20003fce000 */
[----:B------:R-:W-:Y:S01]  /*6460*/  ULDC.64 UR4, c[0x0][0x270] ;  /* 0x00009c0000047ab9 */ /* 0x000fe20000000a00 */
[----:B------:R-:W-:Y:S01]  /*6470*/  FSEL R30, R6, R155, P3 ;  /* 0x0000009b061e7208 */ /* 0x000fe20001800000 */
[----:B------:R-:W-:Y:S01]  /*6480*/  FMUL R6, R161, 0.25 ;  /* 0x3e800000a1067820 */ /* 0x000fe20000400000 */
[----:B------:R-:W-:Y:S01]  /*6490*/  FSETP.GEU.AND P4, PT, R200, 1.175494350822287508e-38, PT ;  /* 0x00800000c800780b */ /* 0x000fe20003f8e000 */
[----:B------:R-:W2:Y:S01]  /*64a0*/  S2R R205, SR_CTAID.X ;  /* 0x0000000000cd7919 */ /* 0x000ea20000002500 */
[----:B------:R-:W-:Y:S01]  /*64b0*/  FSETP.GEU.AND P5, PT, R196, 1.175494350822287508e-38, PT ;  /* 0x00800000c400780b */ /* 0x000fe20003fae000 */
[----:B------:R-:W-:Y:S01]  /*64c0*/  UIMAD UR4, UR10, UR4, URZ ;  /* 0x000000040a0472a4 */ /* 0x000fe2000f8e023f */
[----:B------:R-:W-:Y:S01]  /*64d0*/  FSEL R24, R6, R161, P1 ;  /* 0x000000a106187208 */ /* 0x000fe20000800000 */
[----:B------:R-:W-:Y:S01]  /*64e0*/  FMUL R6, R183, 0.25 ;  /* 0x3e800000b7067820 */ /* 0x000fe20000400000 */
[----:B------:R-:W-:Y:S01]  /*64f0*/  FSEL R28, R8, R157, P1 ;  /* 0x0000009d081c7208 */ /* 0x000fe20000800000 */
[----:B------:R-:W-:Y:S01]  /*6500*/  FMUL R8, R171, 0.25 ;  /* 0x3e800000ab087820 */ /* 0x000fe20000400000 */
[----:B------:R-:W-:-:S02]  /*6510*/  FSEL R10, RZ, -23, P4 ;  /* 0xc1b80000ff0a7808 */ /* 0x000fc40002000000 */
[----:B------:R-:W-:Y:S01]  /*6520*/  FSEL R183, R6, R183, P0 ;  /* 0x000000b706b77208 */ /* 0x000fe20000000000 */
[----:B------:R-:W-:Y:S01]  /*6530*/  FMUL R6, R175, 0.25 ;  /* 0x3e800000af067820 */ /* 0x000fe20000400000 */
[----:B------:R-:W-:Y:S02]  /*6540*/  FSEL R171, R8, R171, P0 ;  /* 0x000000ab08ab7208 */ /* 0x000fe40000000000 */
[----:B------:R-:W-:Y:S02]  /*6550*/  MOV R39, 0x3dc6b27f ;  /* 0x3dc6b27f00277802 */ /* 0x000fe40000000f00 */
[----:B------:R-:W-:Y:S01]  /*6560*/  FSEL R175, R6, R175, P0 ;  /* 0x000000af06af7208 */ /* 0x000fe20000000000 */
[C---:B-1----:R-:W-:Y:S01]  /*6570*/  IMAD.SHL.U32 R2, R207.reuse, 0x80, RZ ;  /* 0x00000080cf027824 */ /* 0x042fe200078e00ff */
[----:B0-----:R-:W-:Y:S01]  /*6580*/  SHF.L.U32 R0, R207, 0x4, RZ ;  /* 0x00000004cf007819 */ /* 0x001fe200000006ff */
[----:B------:R-:W-:Y:S01]  /*6590*/  FMUL R6, R177, 0.25 ;  /* 0x3e800000b1067820 */ /* 0x000fe20000400000 */
[----:B------:R-:W-:-:S02]  /*65a0*/  SHF.L.U32 R5, R207, 0x2, RZ ;  /* 0x00000002cf057819 */ /* 0x000fc400000006ff */
[----:B------:R-:W-:Y:S02]  /*65b0*/  SHF.L.U32 R4, R207, 0x3, RZ ;  /* 0x00000003cf047819 */ /* 0x000fe400000006ff */
[----:B------:R-:W-:Y:S02]  /*65c0*/  LOP3.LUT R0, R0, 0xf0, RZ, 0xc0, !PT ;  /* 0x000000f000007812 */ /* 0x000fe400078ec0ff */
[----:B------:R-:W-:Y:S02]  /*65d0*/  LOP3.LUT R3, R2, 0x800, RZ, 0xc0, !PT ;  /* 0x0000080002037812 */ /* 0x000fe400078ec0ff */
[----:B------:R-:W-:Y:S02]  /*65e0*/  LOP3.LUT R7, R5, 0x3c0, RZ, 0xc0, !PT ;  /* 0x000003c005077812 */ /* 0x000fe400078ec0ff */
[----:B------:R-:W-:Y:S02]  /*65f0*/  LOP3.LUT R4, R4, 0x38, RZ, 0xc0, !PT ;  /* 0x0000003804047812 */ /* 0x000fe400078ec0ff */
[----:B------:R-:W-:Y:S01]  /*6600*/  IADD3 R5, R3, UR11, R0 ;  /* 0x0000000b03057c10 */ /* 0x000fe2000fffe000 */
[----:B------:R-:W-:Y:S01]  /*6610*/  FMUL R3, R166, 0.25 ;  /* 0x3e800000a6037820 */ /* 0x000fe20000400000 */
[----:B------:R-:W-:Y:S01]  /*6620*/  IADD3 R7, R7, UR11, R4 ;  /* 0x0000000b07077c10 */ /* 0x000fe2000fffe004 */
[----:B------:R-:W-:Y:S01]  /*6630*/  FMUL R4, R167, 0.25 ;  /* 0x3e800000a7047820 */ /* 0x000fe20000400000 */
[----:B------:R-:W-:-:S02]  /*6640*/  LOP3.LUT R2, R207, 0xe0, RZ, 0xc0, !PT ;  /* 0x000000e0cf027812 */ /* 0x000fc400078ec0ff */
[----:B------:R-:W-:Y:S01]  /*6650*/  FSEL R166, R3, R166, P3 ;  /* 0x000000a603a67208 */ /* 0x000fe20001800000 */
[----:B------:R-:W-:Y:S01]  /*6660*/  FMUL R3, R162, 0.25 ;  /* 0x3e800000a2037820 */ /* 0x000fe20000400000 */
[----:B------:R-:W-:Y:S01]  /*6670*/  FSEL R18, R4, R167, P3 ;  /* 0x000000a704127208 */ /* 0x000fe20001800000 */
[----:B------:R-:W-:Y:S01]  /*6680*/  FMUL R4, R159, 0.25 ;  /* 0x3e8000009f047820 */ /* 0x000fe20000400000 */
[----:B------:R-:W-:Y:S01]  /*6690*/  LEA R2, R2, R5, 0x3 ;  /* 0x0000000502027211 */ /* 0x000fe200078e18ff */
[----:B------:R-:W-:Y:S01]  /*66a0*/  FMUL R5, R158, 0.25 ;  /* 0x3e8000009e057820 */ /* 0x000fe20000400000 */
[----:B------:R-:W-:Y:S01]  /*66b0*/  FSEL R162, R3, R162, P3 ;  /* 0x000000a203a27208 */ /* 0x000fe20001800000 */
        /* <DEDUP_REMOVED lines=19> */
[----:B------:R-:W-:-:S02]  /*67f0*/  SHF.R.U32.HI R0, RZ, 0x1, R207 ;  /* 0x00000001ff007819 */ /* 0x000fc400000116cf */
[----:B------:R-:W-:Y:S01]  /*6800*/  FSEL R179, R4, R179, P0 ;  /* 0x000000b304b37208 */ /* 0x000fe20000000000 */
[----:B------:R-:W-:Y:S01]  /*6810*/  FMUL R4, R181, 0.25 ;  /* 0x3e800000b5047820 */ /* 0x000fe20000400000 */
[----:B------:R-:W-:Y:S01]  /*6820*/  FSEL R31, R3, R182, P0 ;  /* 0x000000b6031f7208 */ /* 0x000fe20000000000 */
[----:B------:R-:W-:Y:S01]  /*6830*/  FMUL R3, R180, 0.25 ;  /* 0x3e800000b4037820 */ /* 0x000fe20000400000 */
[----:B------:R-:W-:Y:S02]  /*6840*/  LOP3.LUT R0, R0, 0x4, RZ, 0xc0, !PT ;  /* 0x0000000400007812 */ /* 0x000fe400078ec0ff */
[----:B------:R-:W-:Y:S01]  /*6850*/  FSEL R33, R5, R178, P0 ;  /* 0x000000b205217208 */ /* 0x000fe20000000000 */
[----:B------:R-:W-:Y:S01]  /*6860*/  FMUL R5, R170, 0.25 ;  /* 0x3e800000aa057820 */ /* 0x000fe20000400000 */
[----:B------:R-:W-:Y:S01]  /*6870*/  FSEL R34, R4, R181, P2 ;  /* 0x000000b504227208 */ /* 0x000fe20001000000 */
[----:B------:R-:W-:Y:S01]  /*6880*/  FMUL R4, R173, 0.25 ;  /* 0x3e800000ad047820 */ /* 0x000fe20000400000 */
[----:B------:R-:W-:Y:S01]  /*6890*/  FSEL R38, R6, R177, P2 ;  /* 0x000000b106267208 */ /* 0x000fe20001000000 */
[----:B------:R-:W-:Y:S01]  /*68a0*/  FMUL R6, R169, 0.25 ;  /* 0x3e800000a9067820 */ /* 0x000fe20000400000 */
[----:B------:R-:W-:Y:S01]  /*68b0*/  IADD3 R0, R0, R7, RZ ;  /* 0x0000000700007210 */ /* 0x000fe20007ffe0ff */
[----:B------:R-:W-:Y:S01]  /*68c0*/  FMUL R7, R174, 0.25 ;  /* 0x3e800000ae077820 */ /* 0x000fe20000400000 */
[----:B------:R-:W-:Y:S01]  /*68d0*/  FSEL R180, R3, R180, P2 ;  /* 0x000000b403b47208 */ /* 0x000fe20001000000 */
[----:B------:R-:W-:Y:S01]  /*68e0*/  FMUL R3, R176, 0.25 ;  /* 0x3e800000b0037820 */ /* 0x000fe20000400000 */
[----:B------:R-:W-:Y:S01]  /*68f0*/  FSEL R37, R5, R170, P0 ;  /* 0x000000aa05257208 */ /* 0x000fe20000000000 */
[----:B------:R-:W-:Y:S01]  /*6900*/  FMUL R5, R172, 0.25 ;  /* 0x3e800000ac057820 */ /* 0x000fe20000400000 */
[----:B------:R-:W-:Y:S01]  /*6910*/  FSEL R40, R4, R173, P2 ;  /* 0x000000ad04287208 */ /* 0x000fe20001000000 */
[----:B------:R-:W-:Y:S01]  /*6920*/  FMUL R4, R198, 8388608 ;  /* 0x4b000000c6047820 */ /* 0x000fe20000400000 */
[----:B------:R-:W-:Y:S01]  /*6930*/  FSEL R42, R6, R169, P2 ;  /* 0x000000a9062a7208 */ /* 0x000fe20001000000 */
[----:B------:R-:W-:Y:S01]  /*6940*/  FMUL R6, R200, 8388608 ;  /* 0x4b000000c8067820 */ /* 0x000fe20000400000 */
[----:B------:R-:W-:Y:S01]  /*6950*/  FSEL R35, R7, R174, P0 ;  /* 0x000000ae07237208 */ /* 0x000fe20000000000 */
[----:B------:R-:W-:Y:S01]  /*6960*/  FMUL R7, R168, 0.25 ;  /* 0x3e800000a8077820 */ /* 0x000fe20000400000 */
[----:B------:R-:W-:Y:S01]  /*6970*/  FSEL R176, R3, R176, P2 ;  /* 0x000000b003b07208 */ /* 0x000fe20001000000 */
[----:B------:R-:W-:Y:S01]  /*6980*/  FMUL R3, R196, 8388608 ;  /* 0x4b000000c4037820 */ /* 0x000fe20000400000 */
[----:B------:R-:W-:-:S02]  /*6990*/  FSEL R172, R5, R172, P2 ;  /* 0x000000ac05ac7208 */ /* 0x000fc40001000000 */
[----:B------:R-:W-:Y:S02]  /*69a0*/  FSEL R46, R4, R198, !P6 ;  /* 0x000000c6042e7208 */ /* 0x000fe40007000000 */
[----:B------:R-:W-:Y:S02]  /*69b0*/  FSEL R5, RZ, -23, P6 ;  /* 0xc1b80000ff057808 */ /* 0x000fe40003000000 */
[----:B------:R-:W-:Y:S02]  /*69c0*/  FSETP.GEU.AND P6, PT, |R202|, 1.175494350822287508e-38, PT ;  /* 0x00800000ca00780b */ /* 0x000fe40003fce200 */
[----:B------:R-:W-:Y:S02]  /*69d0*/  FSEL R48, R6, R200, !P4 ;  /* 0x000000c806307208 */ /* 0x000fe40006000000 */
[----:B------:R-:W-:Y:S01]  /*69e0*/  FSEL R168, R7, R168, P2 ;  /* 0x000000a807a87208 */ /* 0x000fe20001000000 */
[----:B------:R-:W-:Y:S01]  /*69f0*/  FMUL R7, R202, 8388608 ;  /* 0x4b000000ca077820 */ /* 0x000fe20000400000 */
[----:B------:R-:W-:-:S02]  /*6a00*/  FSEL R44, R3, R196, !P5 ;  /* 0x000000c4032c7208 */ /* 0x000fc40006800000 */
[C---:B------:R-:W-:Y:S01]  /*6a10*/  FSETP.GEU.AND P4, PT, |R200|.reuse, 1.175494350822287508e-38, PT ;  /* 0x00800000c800780b */ /* 0x040fe20003f8e200 */
[----:B------:R-:W-:Y:S01]  /*6a20*/  @P1 FMUL R200, R200, 0.25 ;  /* 0x3e800000c8c81820 */ /* 0x000fe20000400000 */
[----:B------:R-:W-:Y:S01]  /*6a30*/  FSEL R3, RZ, -23, P5 ;  /* 0xc1b80000ff037808 */ /* 0x000fe20002800000 */
[----:B------:R-:W-:Y:S01]  /*6a40*/  VIADD R4, R44, 0xc0cafb0d ;  /* 0xc0cafb0d2c047836 */ /* 0x000fe20000000000 */
[----:B------:R-:W-:Y:S01]  /*6a50*/  FSETP.GEU.AND P5, PT, R202, 1.175494350822287508e-38, PT ;  /* 0x00800000ca00780b */ /* 0x000fe20003fae000 */
[----:B------:R-:W-:Y:S01]  /*6a60*/  @!P6 FMUL R18, R18, 16777216 ;  /* 0x4b8000001212e820 */ /* 0x000fe20000400000 */
[----:B------:R-:W-:Y:S01]  /*6a70*/  IADD3 R6, R46, -0x3f3504f3, RZ ;  /* 0xc0cafb0d2e067810 */ /* 0x000fe20007ffe0ff */
[----:B------:R-:W-:Y:S01]  /*6a80*/  @!P6 FMUL R166, R166, 16777216 ;  /* 0x4b800000a6a6e820 */ /* 0x000fe20000400000 */
[----:B------:R-:W-:Y:S01]  /*6a90*/  FSEL R45, R7, R202, !P5 ;  /* 0x000000ca072d7208 */ /* 0x000fe20006800000 */
[----:B------:R-:W-:Y:S01]  /*6aa0*/  @P3 FMUL R202, R202, 0.25 ;  /* 0x3e800000caca3820 */ /* 0x000fe20000400000 */
[----:B------:R-:W-:Y:S01]  /*6ab0*/  IADD3 R8, R48, -0x3f3504f3, RZ ;  /* 0xc0cafb0d30087810 */ /* 0x000fe20007ffe0ff */
[----:B------:R-:W-:Y:S01]  /*6ac0*/  @!P6 FMUL R22, R22, 16777216 ;  /* 0x4b8000001616e820 */ /* 0x000fe20000400000 */
[----:B------:R-:W-:Y:S01]  /*6ad0*/  LOP3.LUT R7, R6, 0xff800000, RZ, 0xc0, !PT ;  /* 0xff80000006077812 */ /* 0x000fe200078ec0ff */
[----:B------:R-:W-:Y:S01]  /*6ae0*/  @!P6 FMUL R202, R202, 16777216 ;  /* 0x4b800000cacae820 */ /* 0x000fe20000400000 */
[----:B------:R-:W-:Y:S01]  /*6af0*/  LOP3.LUT R11, R8, 0xff800000, RZ, 0xc0, !PT ;  /* 0xff800000080b7812 */ /* 0x000fe200078ec0ff */
[----:B------:R-:W-:Y:S01]  /*6b00*/  @!P4 FMUL R200, R200, 16777216 ;  /* 0x4b800000c8c8c820 */ /* 0x000fe20000400000 */
[----:B------:R-:W-:Y:S01]  /*6b10*/  IADD3 R9, R45, -0x3f3504f3, RZ ;  /* 0xc0cafb0d2d097810 */ /* 0x000fe20007ffe0ff */
[----:B------:R-:W0:Y:S01]  /*6b20*/  MUFU.RCP R17, R202 ;  /* 0x000000ca00117308 */ /* 0x000e220000001000 */
[----:B------:R-:W-:Y:S01]  /*6b30*/  I2FP.F32.S32 R8, R7 ;  /* 0x0000000700087245 */ /* 0x000fe20000201400 */
[----:B------:R-:W-:Y:S01]  /*6b40*/  @!P6 FMUL R162, R162, 16777216 ;  /* 0x4b800000a2a2e820 */ /* 0x000fe20000400000 */
[----:B------:R-:W-:Y:S01]  /*6b50*/  LOP3.LUT R14, R9, 0xff800000, RZ, 0xc0, !PT ;  /* 0xff800000090e7812 */ /* 0x000fe200078ec0ff */
[----:B------:R-:W-:Y:S01]  /*6b60*/  @!P6 FMUL R26, R26, 16777216 ;  /* 0x4b8000001a1ae820 */ /* 0x000fe20000400000 */
[----:B------:R-:W-:Y:S01]  /*6b70*/  FSETP.GEU.AND P3, PT, |R198|, 1.175494350822287508e-38, PT ;  /* 0x00800000c600780b */ /* 0x000fe20003f6e200 */
[----:B------:R-:W-:Y:S01]  /*6b80*/  FFMA.FTZ R9, R8, 1.1920928955078125e-07, R5 ;  /* 0x3400000008097823 */ /* 0x000fe20000010005 */
[----:B------:R-:W-:Y:S01]  /*6b90*/  FSETP.GEU.AND P1, PT, |R196|, 1.175494350822287508e-38, PT ;  /* 0x00800000c400780b */ /* 0x000fe20003f2e200 */
[----:B------:R-:W1:Y:S01]  /*6ba0*/  MUFU.RCP R5, R200 ;  /* 0x000000c800057308 */ /* 0x000e620000001000 */
[----:B------:R-:W-:Y:S01]  /*6bb0*/  LOP3.LUT R4, R4, 0xff800000, RZ, 0xc0, !PT ;  /* 0xff80000004047812 */ /* 0x000fe200078ec0ff */
[----:B------:R-:W-:Y:S01]  /*6bc0*/  @P0 FMUL R198, R198, 0.25 ;  /* 0x3e800000c6c60820 */ /* 0x000fe20000400000 */
[----:B------:R-:W-:Y:S01]  /*6bd0*/  FSEL R12, RZ, -23, P5 ;  /* 0xc1b80000ff0c7808 */ /* 0x000fe20002800000 */
[----:B------:R-:W-:Y:S01]  /*6be0*/  @P2 FMUL R196, R196, 0.25 ;  /* 0x3e800000c4c42820 */ /* 0x000fe20000400000 */
[----:B------:R-:W-:Y:S01]  /*6bf0*/  I2FP.F32.S32 R6, R4 ;  /* 0x0000000400067245 */ /* 0x000fe20000201400 */
[----:B------:R-:W-:Y:S01]  /*6c00*/  @!P6 FMUL R158, R158, 16777216 ;  /* 0x4b8000009e9ee820 */ /* 0x000fe20000400000 */
[----:B------:R-:W-:Y:S01]  /*6c10*/  I2FP.F32.S32 R15, R14 ;  /* 0x0000000e000f7245 */ /* 0x000fe20000201400 */
[----:B------:R-:W-:Y:S01]  /*6c20*/  @!P6 FMUL R30, R30, 16777216 ;  /* 0x4b8000001e1ee820 */ /* 0x000fe20000400000 */
        /* <DEDUP_REMOVED lines=11> */
[----:B------:R-:W-:Y:S01]  /*6ce0*/  FFMA.FTZ R3, R6, 1.1920928955078125e-07, R3 ;  /* 0x3400000006037823 */ /* 0x000fe20000010003 */
[----:B------:R-:W-:Y:S01]  /*6cf0*/  FFMA.FTZ R16, R15, 1.1920928955078125e-07, R12 ;  /* 0x340000000f107823 */ /* 0x000fe2000001000c */
[C---:B0-----:R-:W-:Y:S01]  /*6d00*/  FMUL R18, R17.reuse, R18 ;  /* 0x0000001211127220 */ /* 0x041fe20000400000 */
[C---:B------:R-:W-:Y:S01]  /*6d10*/  FMUL R15, R17.reuse, R166 ;  /* 0x000000a6110f7220 */ /* 0x040fe20000400000 */
[C---:B------:R-:W-:Y:S01]  /*6d20*/  FMUL R22, R17.reuse, R22 ;  /* 0x0000001611167220 */ /* 0x040fe20000400000 */
[C---:B------:R-:W-:Y:S01]  /*6d30*/  FMUL R19, R17.reuse, R162 ;  /* 0x000000a211137220 */ /* 0x040fe20000400000 */
[C---:B------:R-:W-:Y:S01]  /*6d40*/  FMUL R26, R17.reuse, R26 ;  /* 0x0000001a111a7220 */ /* 0x040fe20000400000 */
[C---:B------:R-:W-:Y:S01]  /*6d50*/  FMUL R23, R17.reuse, R158 ;  /* 0x0000009e11177220 */ /* 0x040fe20000400000 */
[C---:B------:R-:W-:Y:S01]  /*6d60*/  FMUL R30, R17.reuse, R30 ;  /* 0x0000001e111e7220 */ /* 0x040fe20000400000 */
[----:B------:R-:W-:Y:S01]  /*6d70*/  FMUL R27, R17, R154 ;  /* 0x0000009a111b7220 */ /* 0x000fe20000400000 */
[----:B------:R-:W0:Y:S01]  /*6d80*/  MUFU.RCP R6, R198 ;  /* 0x000000c600067308 */ /* 0x000e220000001000 */
[C---:B-1----:R-:W-:Y:S01]  /*6d90*/  FMUL R20, R5.reuse, R20 ;  /* 0x0000001405147220 */ /* 0x042fe20000400000 */
[C---:B------:R-:W-:Y:S01]  /*6da0*/  FMUL R17, R5.reuse, R164 ;  /* 0x000000a405117220 */ /* 0x040fe20000400000 */
[C---:B------:R-:W-:Y:S01]  /*6db0*/  FMUL R24, R5.reuse, R24 ;  /* 0x0000001805187220 */ /* 0x040fe20000400000 */
[C---:B------:R-:W-:Y:S01]  /*6dc0*/  FMUL R21, R5.reuse, R160 ;  /* 0x000000a005157220 */ /* 0x040fe20000400000 */
[C---:B------:R-:W-:Y:S01]  /*6dd0*/  FMUL R28, R5.reuse, R28 ;  /* 0x0000001c051c7220 */ /* 0x040fe20000400000 */
[C---:B------:R-:W-:Y:S01]  /*6de0*/  FMUL R25, R5.reuse, R156 ;  /* 0x0000009c05197220 */ /* 0x040fe20000400000 */
[C---:B------:R-:W-:Y:S01]  /*6df0*/  FMUL R32, R5.reuse, R32 ;  /* 0x0000002005207220 */ /* 0x040fe20000400000 */
[----:B------:R-:W-:Y:S01]  /*6e00*/  FMUL R29, R5, R152 ;  /* 0x00000098051d7220 */ /* 0x000fe20000400000 */
[----:B------:R-:W-:Y:S01]  /*6e10*/  I2FP.F32.S32 R13, R11 ;  /* 0x0000000b000d7245 */ /* 0x000fe20000201400 */
[----:B------:R-:W1:Y:S01]  /*6e20*/  MUFU.RCP R5, R196 ;  /* 0x000000c400057308 */ /* 0x000e620000001000 */
[----:B------:R-:W-:-:S02]  /*6e30*/  IMAD.IADD R4, R44, 0x1, -R4 ;  /* 0x000000012c047824 */ /* 0x000fc400078e0a04 */
        /* <DEDUP_REMOVED lines=17> */
[----:B------:R-:W-:Y:S01]  /*6f50*/  FADD R4, R4, -1 ;  /* 0xbf80000004047421 */ /* 0x000fe20000000000 */
        /* <DEDUP_REMOVED lines=16> */
[----:B------:R-:W-:Y:S01]  /*7060*/  FFMA.FTZ R5, R4, R39, -0.16845393180847167969 ;  /* 0xbe2c7f3004057423 */ /* 0x000fe20000010027 */
[----:B------:R-:W-:-:S02]  /*7070*/  F2FP.SATFINITE.E4M3.F32.PACK_AB_MERGE_C R10, R175, R10, RZ ;  /* 0x0000000aaf0a723e */ /* 0x000fc400048070ff */
[----:B------:R-:W-:Y:S01]  /*7080*/  IADD3 R7, R46, -R7, RZ ;  /* 0x800000072e077210 */ /* 0x000fe20007ffe0ff */
[----:B------:R-:W-:Y:S01]  /*7090*/  FFMA.FTZ R5, R4, R5, 0.1716887056827545166 ;  /* 0x3e2fcf2a04057423 */ /* 0x000fe20000010005 */
[----:B------:R-:W-:Y:S02]  /*70a0*/  F2FP.SATFINITE.E4M3.F32.PACK_AB_MERGE_C R41, R171, R6, R10 ;  /* 0x00000006ab29723e */ /* 0x000fe4000480700a */
[----:B------:R-:W-:Y:S01]  /*70b0*/  IADD3 R11, R48, -R11, RZ ;  /* 0x8000000b300b7210 */ /* 0x000fe20007ffe0ff */
[----:B------:R-:W-:Y:S01]  /*70c0*/  FFMA.FTZ R5, R4, R5, -0.17900948226451873779 ;  /* 0xbe374e4304057423 */ /* 0x000fe20000010005 */
[----:B------:R-:W-:Y:S01]  /*70d0*/  IADD3 R14, R45, -R14, RZ ;  /* 0x8000000e2d0e7210 */ /* 0x000fe20007ffe0ff */
[----:B------:R-:W-:Y:S01]  /*70e0*/  FADD R10, R7, -1 ;  /* 0xbf800000070a7421 */ /* 0x000fe20000000000 */
[----:B------:R-:W-:Y:S01]  /*70f0*/  F2FP.SATFINITE.E4M3.F32.PACK_AB_MERGE_C R35, R40, R35, RZ ;  /* 0x000000232823723e */ /* 0x000fe200048070ff */
[----:B------:R-:W-:Y:S01]  /*7100*/  FFMA.FTZ R5, R4, R5, 0.20512372255325317383 ;  /* 0x3e520bf404057423 */ /* 0x000fe20000010005 */
[----:B------:R-:W-:Y:S01]  /*7110*/  FADD R12, R11, -1 ;  /* 0xbf8000000b0c7421 */ /* 0x000fe20000000000 */
[----:B------:R-:W-:Y:S01]  /*7120*/  FADD R14, R14, -1 ;  /* 0xbf8000000e0e7421 */ /* 0x000fe20000000000 */
[----:B------:R-:W-:Y:S01]  /*7130*/  FFMA.FTZ R7, R10, R39, -0.16845393180847167969 ;  /* 0xbe2c7f300a077423 */ /* 0x000fe20000010027 */
[----:B------:R-:W-:Y:S01]  /*7140*/  F2FP.SATFINITE.E4M3.F32.PACK_AB_MERGE_C R18, R18, R15, RZ ;  /* 0x0000000f1212723e */ /* 0x000fe200048070ff */
[----:B------:R-:W-:Y:S01]  /*7150*/  FFMA.FTZ R5, R4, R5, -0.24046532809734344482 ;  /* 0xbe763c8b04057423 */ /* 0x000fe20000010005 */
[----:B------:R-:W-:Y:S01]  /*7160*/  F2FP.SATFINITE.E4M3.F32.PACK_AB_MERGE_C R25, R28, R25, RZ ;  /* 0x000000191c19723e */ /* 0x000fe200048070ff */
[----:B------:R-:W-:Y:S01]  /*7170*/  FFMA.FTZ R11, R12, R39, -0.16845393180847167969 ;  /* 0xbe2c7f300c0b7423 */ /* 0x000fe20000010027 */
[----:B------:R-:W-:Y:S01]  /*7180*/  F2FP.SATFINITE.E4M3.F32.PACK_AB_MERGE_C R23, R26, R23, RZ ;  /* 0x000000171a17723e */ /* 0x000fe200048070ff */
[----:B------:R-:W-:Y:S01]  /*7190*/  FFMA.FTZ R15, R14, R39, -0.16845393180847167969 ;  /* 0xbe2c7f300e0f7423 */ /* 0x000fe20000010027 */
[----:B------:R-:W-:Y:S01]  /*71a0*/  FFMA.FTZ R7, R10, R7, 0.1716887056827545166 ;  /* 0x3e2fcf2a0a077423 */ /* 0x000fe20000010007 */
[----:B------:R-:W-:Y:S01]  /*71b0*/  F2FP.SATFINITE.E4M3.F32.PACK_AB_MERGE_C R40, R42, R37, R35 ;  /* 0x000000252a28723e */ /* 0x000fe20004807023 */
[----:B------:R-:W-:Y:S01]  /*71c0*/  FFMA.FTZ R5, R4, R5, 0.28857114911079406738 ;  /* 0x3e93bf9904057423 */ /* 0x000fe20000010005 */
[----:B------:R-:W-:Y:S01]  /*71d0*/  F2FP.SATFINITE.E4M3.F32.PACK_AB_MERGE_C R42, R32, R29, R25 ;  /* 0x0000001d202a723e */ /* 0x000fe20004807019 */
[----:B------:R-:W-:Y:S01]  /*71e0*/  FFMA.FTZ R11, R12, R11, 0.1716887056827545166 ;  /* 0x3e2fcf2a0c0b7423 */ /* 0x000fe2000001000b */
[----:B------:R-:W-:Y:S01]  /*71f0*/  F2FP.SATFINITE.E4M3.F32.PACK_AB_MERGE_C R43, R30, R27, R23 ;  /* 0x0000001b1e2b723e */ /* 0x000fe20004807017 */
[----:B------:R-:W-:Y:S01]  /*7200*/  FFMA.FTZ R15, R14, R15, 0.1716887056827545166 ;  /* 0x3e2fcf2a0e0f7423 */ /* 0x000fe2000001000f */
[----:B------:R-:W-:Y:S01]  /*7210*/  FFMA.FTZ R7, R10, R7, -0.17900948226451873779 ;  /* 0xbe374e430a077423 */ /* 0x000fe20000010007 */
[----:B------:R-:W-:Y:S01]  /*7220*/  FFMA.FTZ R5, R4, R5, -0.36067417263984680176 ;  /* 0xbeb8aa4904057423 */ /* 0x000fe20000010005 */
[----:B------:R-:W-:Y:S01]  /*7230*/  FFMA.FTZ R11, R12, R11, -0.17900948226451873779 ;  /* 0xbe374e430c0b7423 */ /* 0x000fe2000001000b */
[----:B------:R-:W-:Y:S01]  /*7240*/  FFMA.FTZ R15, R14, R15, -0.17900948226451873779 ;  /* 0xbe374e430e0f7423 */ /* 0x000fe2000001000f */
[----:B------:R-:W-:Y:S01]  /*7250*/  FFMA.FTZ R7, R10, R7, 0.20512372255325317383 ;  /* 0x3e520bf40a077423 */ /* 0x000fe20000010007 */
[----:B------:R-:W-:Y:S01]  /*7260*/  STSM.16.M88.4 [R2], R40 ;  /* 0x0000002802007844 */ /* 0x000fe20000000200 */
[----:B------:R-:W-:Y:S01]  /*7270*/  FFMA.FTZ R5, R4, R5, 0.48089820146560668945 ;  /* 0x3ef6384a04057423 */ /* 0x000fe20000010005 */
[----:B------:R-:W-:Y:S01]  /*7280*/  FFMA.FTZ R11, R12, R11, 0.20512372255325317383 ;  /* 0x3e520bf40c0b7423 */ /* 0x000fe2000001000b */
[----:B------:R-:W-:Y:S01]  /*7290*/  FFMA.FTZ R15, R14, R15, 0.20512372255325317383 ;  /* 0x3e520bf40e0f7423 */ /* 0x000fe2000001000f */
[----:B------:R-:W-:Y:S01]  /*72a0*/  FFMA.FTZ R7, R10, R7, -0.24046532809734344482 ;  /* 0xbe763c8b0a077423 */ /* 0x000fe20000010007 */
[----:B------:R-:W-:Y:S01]  /*72b0*/  FFMA.FTZ R5, R4, R5, -0.72134751081466674805 ;  /* 0xbf38aa3b04057423 */ /* 0x000fe20000010005 */
[----:B------:R-:W-:Y:S01]  /*72c0*/  FFMA.FTZ R11, R12, R11, -0.24046532809734344482 ;  /* 0xbe763c8b0c0b7423 */ /* 0x000fe2000001000b */
[----:B------:R-:W-:Y:S01]  /*72d0*/  FFMA.FTZ R15, R14, R15, -0.24046532809734344482 ;  /* 0xbe763c8b0e0f7423 */ /* 0x000fe2000001000f */
[----:B------:R-:W-:Y:S01]  /*72e0*/  FFMA.FTZ R7, R10, R7, 0.28857114911079406738 ;  /* 0x3e93bf990a077423 */ /* 0x000fe20000010007 */
[----:B------:R-:W-:Y:S01]  /*72f0*/  FMUL R5, R4, R5 ;  /* 0x0000000504057220 */ /* 0x000fe20000400000 */
[----:B------:R-:W-:Y:S01]  /*7300*/  FFMA.FTZ R11, R12, R11, 0.28857114911079406738 ;  /* 0x3e93bf990c0b7423 */ /* 0x000fe2000001000b */
[----:B------:R-:W-:Y:S01]  /*7310*/  FFMA.FTZ R15, R14, R15, 0.28857114911079406738 ;  /* 0x3e93bf990e0f7423 */ /* 0x000fe2000001000f */
[----:B------:R-:W-:Y:S01]  /*7320*/  FFMA.FTZ R7, R10, R7, -0.36067417263984680176 ;  /* 0xbeb8aa490a077423 */ /* 0x000fe20000010007 */
[----:B------:R-:W-:Y:S01]  /*7330*/  FMUL R5, R4, R5 ;  /* 0x0000000504057220 */ /* 0x000fe20000400000 */
[----:B------:R-:W-:Y:S01]  /*7340*/  FFMA.FTZ R11, R12, R11, -0.36067417263984680176 ;  /* 0xbeb8aa490c0b7423 */ /* 0x000fe2000001000b */
[----:B------:R-:W-:Y:S01]  /*7350*/  FFMA.FTZ R15, R14, R15, -0.36067417263984680176 ;  /* 0xbeb8aa490e0f7423 */ /* 0x000fe2000001000f */
[----:B------:R-:W-:Y:S01]  /*7360*/  FFMA.FTZ R7, R10, R7, 0.48089820146560668945 ;  /* 0x3ef6384a0a077423 */ /* 0x000fe20000010007 */
[----:B------:R-:W-:Y:S01]  /*7370*/  LOP3.LUT R74, R207, 0xff, RZ, 0xc0, !PT ;  /* 0x000000ffcf4a7812 */ /* 0x000fe200078ec0ff */
[----:B------:R-:W-:Y:S01]  /*7380*/  FFMA.FTZ R11, R12, R11, 0.48089820146560668945 ;  /* 0x3ef6384a0c0b7423 */ /* 0x000fe2000001000b */
[----:B------:R-:W-:Y:S01]  /*7390*/  F2FP.SATFINITE.E4M3.F32.PACK_AB_MERGE_C R183, R183, R8, RZ ;  /* 0x00000008b7b7723e */ /* 0x000fe200048070ff */
[----:B------:R-:W-:Y:S01]  /*73a0*/  FFMA.FTZ R8, R4, 1.4426950216293334961, R5 ;  /* 0x3fb8aa3b04087823 */ /* 0x000fe20000010005 */
[----:B------:R-:W-:Y:S01]  /*73b0*/  FFMA.FTZ R5, R14, R15, 0.48089820146560668945 ;  /* 0x3ef6384a0e057423 */ /* 0x000fe2000001000f */
[----:B------:R-:W-:Y:S01]  /*73c0*/  FFMA.FTZ R7, R10, R7, -0.72134751081466674805 ;  /* 0xbf38aa3b0a077423 */ /* 0x000fe20000010007 */
[----:B------:R-:W-:Y:S01]  /*73d0*/  LEA R74, R74, UR11, 0x4 ;  /* 0x0000000b4a4a7c11 */ /* 0x000fe2000f8e20ff */
[----:B------:R-:W-:Y:S01]  /*73e0*/  FFMA.FTZ R15, R12, R11, -0.72134751081466674805 ;  /* 0xbf38aa3b0c0f7423 */ /* 0x000fe2000001000b */
[----:B------:R-:W-:Y:S01]  /*73f0*/  F2FP.SATFINITE.E4M3.F32.PACK_AB_MERGE_C R20, R20, R17, RZ ;  /* 0x000000111414723e */ /* 0x000fe200048070ff */
[----:B------:R-:W-:Y:S01]  /*7400*/  FFMA.FTZ R17, R14, R5, -0.72134751081466674805 ;  /* 0xbf38aa3b0e117423 */ /* 0x000fe20000010005 */
[----:B------:R-:W-:Y:S01]  /*7410*/  ISETP.GE.U32.AND P1, PT, R46, 0x7f800000, PT ;  /* 0x7f8000002e00780c */ /* 0x000fe20003f26070 */
[----:B------:R-:W-:Y:S01]  /*7420*/  FMUL R11, R10, R7 ;  /* 0x000000070a0b7220 */ /* 0x000fe20000400000 */
[----:B------:R-:W-:Y:S01]  /*7430*/  BAR.SYNC.DEFER_BLOCKING 0x0 ;  /* 0x0000000000007b1d */ /* 0x000fe20000010000 */
[----:B------:R-:W-:Y:S01]  /*7440*/  ISETP.GE.U32.AND P0, PT, R44, 0x7f800000, PT ;  /* 0x7f8000002c00780c */ /* 0x000fe20003f06070 */
[----:B------:R-:W-:Y:S01]  /*7450*/  FMUL R15, R12, R15 ;  /* 0x0000000f0c0f7220 */ /* 0x000fe20000400000 */
[----:B------:R-:W-:Y:S01]  /*7460*/  FMUL R11, R10, R11 ;  /* 0x0000000b0a0b7220 */ /* 0x000fe20000400000 */
[----:B------:R-:W-:Y:S01]  /*7470*/  FADD R70, R3, R8 ;  /* 0x0000000803467221 */ /* 0x000fe20000000000 */
[----:B------:R-:W-:Y:S01]  /*7480*/  FMUL R17, R14, R17 ;  /* 0x000000110e117220 */ /* 0x000fe20000400000 */
[----:B------:R-:W-:Y:S01]  /*7490*/  FMUL R15, R12, R15 ;  /* 0x0000000f0c0f7220 */ /* 0x000fe20000400000 */
[----:B------:R-:W-:Y:S01]  /*74a0*/  FFMA.FTZ R10, R10, 1.4426950216293334961, R11 ;  /* 0x3fb8aa3b0a0a7823 */ /* 0x000fe2000001000b */
[----:B------:R-:W-:Y:S01]  /*74b0*/  ISETP.GE.U32.AND P5, PT, R48, 0x7f800000, PT ;  /* 0x7f8000003000780c */ /* 0x000fe20003fa6070 */
[----:B------:R-:W-:Y:S01]  /*74c0*/  FMUL R17, R14, R17 ;  /* 0x000000110e117220 */ /* 0x000fe20000400000 */
[----:B------:R-:W-:Y:S01]  /*74d0*/  FFMA.FTZ R12, R12, 1.4426950216293334961, R15 ;  /* 0x3fb8aa3b0c0c7823 */ /* 0x000fe2000001000f */
[----:B------:R-:W-:Y:S01]  /*74e0*/  FADD R71, R9, R10 ;  /* 0x0000000a09477221 */ /* 0x000fe20000000000 */
[----:B------:R-:W-:Y:S01]  /*74f0*/  @P1 IMAD.MOV.U32 R11, RZ, RZ, 0x7f800000 ;  /* 0x7f800000ff0b1424 */ /* 0x000fe200078e00ff */
[----:B------:R-:W0:Y:S01]  /*7500*/  LDC.64 R8, c[0x0][0x228] ;  /* 0x00008a00ff087b82 */ /* 0x000e220000000a00 */
[----:B------:R-:W-:Y:S01]  /*7510*/  F2FP.SATFINITE.E4M3.F32.PACK_AB_MERGE_C R31, R34, R31, RZ ;  /* 0x0000001f221f723e */ /* 0x000fe200048070ff */
[----:B------:R-:W-:Y:S01]  /*7520*/  FFMA.FTZ R17, R14, 1.4426950216293334961, R17 ;  /* 0x3fb8aa3b0e117823 */ /* 0x000fe20000010011 */
[----:B------:R-:W-:Y:S01]  /*7530*/  @P1 FFMA.FTZ R71, R46, R11, +INF ;  /* 0x7f8000002e471423 */ /* 0x000fe2000001000b */
[----:B------:R-:W-:Y:S01]  /*7540*/  ISETP.GE.U32.AND P4, PT, R45, 0x7f800000, PT ;  /* 0x7f8000002d00780c */ /* 0x000fe20003f86070 */
[----:B------:R-:W-:Y:S01]  /*7550*/  FADD R72, R13, R12 ;  /* 0x0000000c0d487221 */ /* 0x000fe20000000000 */
[----:B------:R-:W-:Y:S01]  /*7560*/  @P0 MOV R3, 0x7f800000 ;  /* 0x7f80000000030802 */ /* 0x000fe20000000f00 */
[----:B------:R-:W-:Y:S01]  /*7570*/  FADD R73, R16, R17 ;  /* 0x0000001110497221 */ /* 0x000fe20000000000 */
[----:B------:R-:W1:Y:S01]  /*7580*/  LDC R11, c[0x0][0x278] ;  /* 0x00009e00ff0b7b82 */ /* 0x000e620000000800 */
[----:B------:R-:W-:Y:S01]  /*7590*/  F2FP.SATFINITE.E4M3.F32.PACK_AB_MERGE_C R12, R38, R33, R31 ;  /* 0x00000021260c723e */ /* 0x000fe2000480701f */
[----:B------:R-:W3:Y:S01]  /*75a0*/  LDS.128 R4, [R74] ;  /* 0x000000004a047984 */ /* 0x000ee20000000c00 */
[----:B------:R-:W-:Y:S01]  /*75b0*/  F2FP.SATFINITE.E4M3.F32.PACK_AB_MERGE_C R13, R179, R36, R183 ;  /* 0x00000024b30d723e */ /* 0x000fe200048070b7 */
[----:B------:R-:W-:Y:S01]  /*75c0*/  @P0 FFMA.FTZ R70, R44, R3, +INF ;  /* 0x7f8000002c460423 */ /* 0x000fe20000010003 */
[----:B------:R-:W-:-:S02]  /*75d0*/  F2FP.SATFINITE.E4M3.F32.PACK_AB_MERGE_C R14, R24, R21, R20 ;  /* 0x00000015180e723e */ /* 0x000fc40004807014 */
[----:B------:R-:W-:Y:S01]  /*75e0*/  F2FP.SATFINITE.E4M3.F32.PACK_AB_MERGE_C R15, R22, R19, R18 ;  /* 0x00000013160f723e */ /* 0x000fe20004807012 */
[----:B------:R-:W-:Y:S01]  /*75f0*/  BAR.SYNC.DEFER_BLOCKING 0x0 ;  /* 0x0000000000007b1d */ /* 0x000fe20000010000 */
[----:B------:R-:W-:Y:S02]  /*7600*/  LOP3.LUT R206, R207, 0xff, RZ, 0xc0, !PT ;  /* 0x000000ffcfce7812 */ /* 0x000fe400078ec0ff */
[----:B------:R-:W-:Y:S02]  /*7610*/  @P5 MOV R3, 0x7f800000 ;  /* 0x7f80000000035802 */ /* 0x000fe40000000f00 */
[----:B--2---:R-:W-:Y:S02]  /*7620*/  LEA R205, R205, R206, 0x8 ;  /* 0x000000cecdcd7211 */ /* 0x004fe400078e40ff */
[----:B------:R-:W-:Y:S01]  /*7630*/  @P4 MOV R10, 0x7f800000 ;  /* 0x7f800000000a4802 */ /* 0x000fe20000000f00 */
[----:B------:R-:W-:Y:S01]  /*7640*/  @P5 FFMA.FTZ R72, R48, R3, +INF ;  /* 0x7f80000030485423 */ /* 0x000fe20000010003 */
[----:B------:R-:W-:Y:S01]  /*7650*/  FSETP.NEU.AND P0, PT, R45, RZ, PT ;  /* 0x000000ff2d00720b */ /* 0x000fe20003f0d000 */
[----:B------:R-:W-:Y:S01]  /*7660*/  IMAD R3, R205, UR5, RZ ;  /* 0x00000005cd037c24 */ /* 0x000fe2000f8e02ff */
[----:B------:R-:W-:Y:S01]  /*7670*/  USHF.R.S32.HI UR5, URZ, 0x1f, UR4 ;  /* 0x0000001f3f057899 */ /* 0x000fe20008011404 */
[----:B------:R-:W-:Y:S01]  /*7680*/  @P4 FFMA.FTZ R73, R45, R10, +INF ;  /* 0x7f8000002d494423 */ /* 0x000fe2000001000a */
[----:B------:R-:W-:-:S02]  /*7690*/  FSETP.NEU.AND P3, PT, R44, RZ, PT ;  /* 0x000000ff2c00720b */ /* 0x000fc40003f6d000 */
[----:B0-----:R-:W-:Y:S01]  /*76a0*/  IADD3 R8, P4, P5, R3, UR4, R8 ;  /* 0x0000000403087c10 */ /* 0x001fe2000fd9e008 */
[C---:B-1----:R-:W-:Y:S01]  /*76b0*/  IMAD R17, R11.reuse, 0x5, RZ ;  /* 0x000000050b117824 */ /* 0x042fe200078e02ff */
[----:B------:R-:W-:Y:S01]  /*76c0*/  SHF.R.S32.HI R10, RZ, 0x1f, R3 ;  /* 0x0000001fff0a7819 */ /* 0x000fe20000011403 */
[C---:B------:R-:W-:Y:S01]  /*76d0*/  IMAD R19, R11.reuse, 0x6, RZ ;  /* 0x000000060b137824 */ /* 0x040fe200078e02ff */
[C---:B------:R-:W-:Y:S01]  /*76e0*/  SHF.L.U32 R23, R11.reuse, 0x3, RZ ;  /* 0x000000030b177819 */ /* 0x040fe200000006ff */
[C---:B------:R-:W-:Y:S01]  /*76f0*/  IMAD R21, R11.reuse, 0x7, RZ ;  /* 0x000000070b157824 */ /* 0x040fe200078e02ff */
[----:B------:R-:W-:Y:S01]  /*7700*/  IADD3.X R9, R10, UR5, R9, P4, P5 ;  /* 0x000000050a097c10 */ /* 0x000fe2000a7ea409 */
[C---:B------:R-:W-:Y:S01]  /*7710*/  IMAD R25, R11.reuse, 0x9, RZ ;  /* 0x000000090b197824 */ /* 0x040fe200078e02ff */
[C---:B------:R-:W-:Y:S01]  /*7720*/  SHF.L.U32 R39, R11.reuse, 0x4, RZ ;  /* 0x000000040b277819 */ /* 0x040fe200000006ff */
[----:B------:R0:W-:Y:S01]  /*7730*/  STSM.16.M88.4 [R2], R12 ;  /* 0x0000000c02007844 */ /* 0x0001e20000000200 */
[C---:B------:R-:W-:Y:S01]  /*7740*/  IMAD R27, R11.reuse, 0xa, RZ ;  /* 0x0000000a0b1b7824 */ /* 0x040fe200078e02ff */
[----:B------:R-:W-:Y:S01]  /*7750*/  FSETP.NEU.AND P2, PT, R46, RZ, PT ;  /* 0x000000ff2e00720b */ /* 0x000fe20003f4d000 */
[C---:B------:R-:W-:Y:S01]  /*7760*/  IMAD R29, R11.reuse, 0xb, RZ ;  /* 0x0000000b0b1d7824 */ /* 0x040fe200078e02ff */
[----:B------:R-:W-:Y:S01]  /*7770*/  FSETP.NEU.AND P1, PT, R48, RZ, PT ;  /* 0x000000ff3000720b */ /* 0x000fe20003f2d000 */
[----:B------:R-:W-:Y:S01]  /*7780*/  IMAD R31, R11, 0xc, RZ ;  /* 0x0000000c0b1f7824 */ /* 0x000fe200078e02ff */
[----:B------:R-:W-:Y:S01]  /*7790*/  FSEL R71, R71, -INF , P2 ;  /* 0xff80000047477808 */ /* 0x000fe20001000000 */
[----:B------:R-:W-:Y:S01]  /*77a0*/  IMAD R33, R11, 0xd, RZ ;  /* 0x0000000d0b217824 */ /* 0x000fe200078e02ff */
[----:B------:R-:W-:Y:S01]  /*77b0*/  FSEL R73, R73, -INF , P0 ;  /* 0xff80000049497808 */ /* 0x000fe20000000000 */
[----:B------:R-:W-:Y:S01]  /*77c0*/  IMAD R35, R11, 0xe, RZ ;  /* 0x0000000e0b237824 */ /* 0x000fe200078e02ff */
[----:B---3--:R-:W-:Y:S01]  /*77d0*/  PRMT R75, R7, 0x7773, RZ ;  /* 0x00007773074b7816 */ /* 0x008fe200000000ff */
[----:B------:R-:W-:Y:S01]  /*77e0*/  IMAD R37, R11, 0xf, RZ ;  /* 0x0000000f0b257824 */ /* 0x000fe200078e02ff */
[----:B------:R-:W-:Y:S01]  /*77f0*/  PRMT R77, R7, 0x7772, RZ ;  /* 0x00007772074d7816 */ /* 0x000fe200000000ff */
[----:B------:R-:W-:Y:S01]  /*7800*/  IMAD R41, R11, 0x11, RZ ;  /* 0x000000110b297824 */ /* 0x000fe200078e02ff */
[----:B------:R-:W-:Y:S01]  /*7810*/  PRMT R91, R7, 0x7771, RZ ;  /* 0x00007771075b7816 */ /* 0x000fe200000000ff */
[----:B------:R-:W-:Y:S01]  /*7820*/  IMAD R43, R11, 0x12, RZ ;  /* 0x000000120b2b7824 */ /* 0x000fe200078e02ff */
[----:B------:R-:W-:Y:S01]  /*7830*/  PRMT R93, R7, 0x7770, RZ ;  /* 0x00007770075d7816 */ /* 0x000fe200000000ff */
[----:B------:R-:W-:Y:S01]  /*7840*/  IMAD R7, R11, 0x3, RZ ;  /* 0x000000030b077824 */ /* 0x000fe200078e02ff */
[----:B------:R-:W-:Y:S01]  /*7850*/  PRMT R83, R5, 0x7773, RZ ;  /* 0x0000777305537816 */ /* 0x000fe200000000ff */
[----:B0-----:R-:W-:Y:S01]  /*7860*/  IMAD.SHL.U32 R15, R11, 0x4, RZ ;  /* 0x000000040b0f7824 */ /* 0x001fe200078e00ff */
[----:B------:R-:W-:Y:S01]  /*7870*/  PRMT R85, R5, 0x7772, RZ ;  /* 0x0000777205557816 */ /* 0x000fe200000000ff */
[----:B------:R-:W-:Y:S01]  /*7880*/  IMAD R45, R11, 0x13, RZ ;  /* 0x000000130b2d7824 */ /* 0x000fe200078e02ff */
[----:B------:R-:W-:Y:S01]  /*7890*/  PRMT R99, R5, 0x7771, RZ ;  /* 0x0000777105637816 */ /* 0x000fe200000000ff */
[----:B------:R-:W-:Y:S01]  /*78a0*/  IMAD R47, R11, 0x14, RZ ;  /* 0x000000140b2f7824 */ /* 0x000fe200078e02ff */
[----:B------:R-:W-:Y:S01]  /*78b0*/  PRMT R101, R5, 0x7770, RZ ;  /* 0x0000777005657816 */ /* 0x000fe200000000ff */
[C---:B------:R-:W-:Y:S01]  /*78c0*/  IMAD R49, R11.reuse, 0x15, RZ ;  /* 0x000000150b317824 */ /* 0x040fe200078e02ff */
[----:B------:R-:W-:Y:S01]  /*78d0*/  IADD3 R2, P5, R8, R11, RZ ;  /* 0x0000000b08027210 */ /* 0x000fe20007fbe0ff */
[C---:B------:R-:W-:Y:S01]  /*78e0*/  IMAD R51, R11.reuse, 0x16, RZ ;  /* 0x000000160b337824 */ /* 0x040fe200078e02ff */
[C---:B------:R-:W-:Y:S01]  /*78f0*/  SHF.L.U32 R5, R11.reuse, 0x1, RZ ;  /* 0x000000010b057819 */ /* 0x040fe200000006ff */
[C---:B------:R-:W-:Y:S01]  /*7900*/  IMAD R53, R11.reuse, 0x17, RZ ;  /* 0x000000170b357824 */ /* 0x040fe200078e02ff */
[CC--:B------:R-:W-:Y:S01]  /*7910*/  LEA.HI.X.SX32 R3, R11.reuse, R9.reuse, 0x1, P5 ;  /* 0x000000090b037211 */ /* 0x0c0fe200028f0eff */
[----:B------:R-:W-:Y:S01]  /*7920*/  IMAD R55, R11, 0x18, RZ ;  /* 0x000000180b377824 */ /* 0x000fe200078e02ff */
[-C--:B------:R-:W-:Y:S01]  /*7930*/  IADD3 R10, P6, R5, R8.reuse, RZ ;  /* 0x00000008050a7210 */ /* 0x080fe20007fde0ff */
[----:B------:R-:W-:Y:S01]  /*7940*/  IMAD R57, R11, 0x19, RZ ;  /* 0x000000190b397824 */ /* 0x000fe200078e02ff */
[-C--:B------:R-:W-:Y:S01]  /*7950*/  IADD3 R12, P4, R7, R8.reuse, RZ ;  /* 0x00000008070c7210 */ /* 0x080fe20007f9e0ff */
[----:B------:R-:W-:Y:S01]  /*7960*/  IMAD R59, R11, 0x1a, RZ ;  /* 0x0000001a0b3b7824 */ /* 0x000fe200078e02ff */
[----:B------:R-:W-:Y:S01]  /*7970*/  IADD3 R14, P5, R15, R8, RZ ;  /* 0x000000080f0e7210 */ /* 0x000fe20007fbe0ff */
[C---:B------:R-:W-:Y:S01]  /*7980*/  IMAD R61, R11.reuse, 0x1b, RZ ;  /* 0x0000001b0b3d7824 */ /* 0x040fe200078e02ff */
[C---:B------:R-:W-:Y:S01]  /*7990*/  PRMT R79, R6.reuse, 0x7773, RZ ;  /* 0x00007773064f7816 */ /* 0x040fe200000000ff */
[C---:B------:R-:W-:Y:S01]  /*79a0*/  IMAD R63, R11.reuse, 0x1c, RZ ;  /* 0x0000001c0b3f7824 */ /* 0x040fe200078e02ff */
[C---:B------:R-:W-:Y:S01]  /*79b0*/  PRMT R81, R6.reuse, 0x7772, RZ ;  /* 0x0000777206517816 */ /* 0x040fe200000000ff */
[C---:B------:R-:W-:Y:S01]  /*79c0*/  IMAD R65, R11.reuse, 0x1d, RZ ;  /* 0x0000001d0b417824 */ /* 0x040fe200078e02ff */
[C---:B------:R-:W-:Y:S01]  /*79d0*/  PRMT R95, R6.reuse, 0x7771, RZ ;  /* 0x00007771065f7816 */ /* 0x040fe200000000ff */
[C---:B------:R-:W-:Y:S01]  /*79e0*/  IMAD R67, R11.reuse, 0x1e, RZ ;  /* 0x0000001e0b437824 */ /* 0x040fe200078e02ff */
[----:B------:R-:W-:Y:S01]  /*79f0*/  PRMT R97, R6, 0x7770, RZ ;  /* 0x0000777006617816 */ /* 0x000fe200000000ff */
[----:B------:R-:W-:Y:S01]  /*7a00*/  IMAD R69, R11, 0x1f, RZ ;  /* 0x0000001f0b457824 */ /* 0x000fe200078e02ff */
[C---:B------:R-:W-:Y:S01]  /*7a10*/  PRMT R87, R4.reuse, 0x7773, RZ ;  /* 0x0000777304577816 */ /* 0x040fe200000000ff */
[----:B------:R-:W-:Y:S01]  /*7a20*/  FFMA R71, R71, 0.69314718246459960938, R204 ;  /* 0x3f31721847477823 */ /* 0x000fe200000000cc */
[C---:B------:R-:W-:Y:S01]  /*7a30*/  PRMT R89, R4.reuse, 0x7772, RZ ;  /* 0x0000777204597816 */ /* 0x040fe200000000ff */
[----:B------:R-:W-:Y:S01]  /*7a40*/  FFMA R73, R73, 0.69314718246459960938, R140 ;  /* 0x3f31721849497823 */ /* 0x000fe2000000008c */
[C---:B------:R-:W-:Y:S01]  /*7a50*/  PRMT R103, R4.reuse, 0x7771, RZ ;  /* 0x0000777104677816 */ /* 0x040fe200000000ff */
[----:B------:R-:W-:Y:S01]  /*7a60*/  ULDC UR4, c[0x0][0x27c] ;  /* 0x00009f0000047ab9 */ /* 0x000fe20000000800 */
[----:B------:R-:W-:Y:S01]  /*7a70*/  PRMT R105, R4, 0x7770, RZ ;  /* 0x0000777004697816 */ /* 0x000fe200000000ff */
[----:B------:R-:W-:Y:S01]  /*7a80*/  BAR.SYNC.DEFER_BLOCKING 0x0 ;  /* 0x0000000000007b1d */ /* 0x000fe20000010000 */
[-C--:B------:R-:W-:Y:S01]  /*7a90*/  LEA.HI.X.SX32 R11, R5, R9.reuse, 0x1, P6 ;  /* 0x00000009050b7211 */ /* 0x080fe200030f0eff */
[----:B------:R-:W-:Y:S01]  /*7aa0*/  UIMAD UR4, UR10, UR4, URZ ;  /* 0x000000040a0472a4 */ /* 0x000fe2000f8e023f */
[----:B------:R-:W-:-:S02]  /*7ab0*/  LEA.HI.X.SX32 R13, R7, R9, 0x1, P4 ;  /* 0x00000009070d7211 */ /* 0x000fc400020f0eff */
[-C--:B------:R-:W-:Y:S01]  /*7ac0*/  LEA.HI.X.SX32 R15, R15, R9.reuse, 0x1, P5 ;  /* 0x000000090f0f7211 */ /* 0x080fe200028f0eff */
[----:B------:R-:W-:Y:S01]  /*7ad0*/  USHF.L.U32 UR6, UR4, 0x2, URZ ;  /* 0x0000000204067899 */ /* 0x000fe2000800063f */
[-C--:B------:R-:W-:Y:S01]  /*7ae0*/  IADD3 R16, P6, R17, R8.reuse, RZ ;  /* 0x0000000811107210 */ /* 0x080fe20007fde0ff */
[----:B------:R-:W-:Y:S01]  /*7af0*/  UIMAD.WIDE UR4, UR4, 0x4, URZ ;  /* 0x00000004040478a5 */ /* 0x000fe2000f8e023f */
[-C--:B------:R-:W-:Y:S02]  /*7b00*/  IADD3 R18, P4, R19, R8.reuse, RZ ;  /* 0x0000000813127210 */ /* 0x080fe40007f9e0ff */
[----:B------:R-:W-:Y:S02]  /*7b10*/  IADD3 R20, P5, R21, R8, RZ ;  /* 0x0000000815147210 */ /* 0x000fe40007fbe0ff */
[-C--:B------:R-:W-:Y:S02]  /*7b20*/  LEA.HI.X.SX32 R17, R17, R9.reuse, 0x1, P6 ;  /* 0x0000000911117211 */ /* 0x080fe400030f0eff */
[----:B------:R-:W-:-:S02]  /*7b30*/  LEA.HI.X.SX32 R19, R19, R9, 0x1, P4 ;  /* 0x0000000913137211 */ /* 0x000fc400020f0eff */
[-C--:B------:R-:W-:Y:S02]  /*7b40*/  LEA.HI.X.SX32 R21, R21, R9.reuse, 0x1, P5 ;  /* 0x0000000915157211 */ /* 0x080fe400028f0eff */
[-C--:B------:R-:W-:Y:S02]  /*7b50*/  IADD3 R22, P6, R23, R8.reuse, RZ ;  /* 0x0000000817167210 */ /* 0x080fe40007fde0ff */
[-C--:B------:R-:W-:Y:S02]  /*7b60*/  IADD3 R24, P4, R25, R8.reuse, RZ ;  /* 0x0000000819187210 */ /* 0x080fe40007f9e0ff */
[----:B------:R-:W-:Y:S01]  /*7b70*/  IADD3 R26, P5, R27, R8, RZ ;  /* 0x000000081b1a7210 */ /* 0x000fe20007fbe0ff */
[----:B------:R-:W0:Y:S01]  /*7b80*/  LDS.128 R4, [R74] ;  /* 0x000000004a047984 */ /* 0x000e220000000c00 */
[-C--:B------:R-:W-:Y:S02]  /*7b90*/  LEA.HI.X.SX32 R23, R23, R9.reuse, 0x1, P6 ;  /* 0x0000000917177211 */ /* 0x080fe400030f0eff */
[-C--:B------:R-:W-:Y:S01]  /*7ba0*/  LEA.HI.X.SX32 R25, R25, R9.reuse, 0x1, P4 ;  /* 0x0000000919197211 */ /* 0x080fe200020f0eff */
[----:B------:R-:W-:Y:S01]  /*7bb0*/  STG.E.U8 desc[UR16][R8.64], R105 ;  /* 0x0000006908007986 */ /* 0x000fe2000c101110 */
[----:B------:R-:W-:-:S02]  /*7bc0*/  LEA.HI.X.SX32 R27, R27, R9, 0x1, P5 ;  /* 0x000000091b1b7211 */ /* 0x000fc400028f0eff */
[-C--:B------:R-:W-:Y:S01]  /*7bd0*/  IADD3 R28, P6, R29, R8.reuse, RZ ;  /* 0x000000081d1c7210 */ /* 0x080fe20007fde0ff */
[----:B------:R-:W-:Y:S01]  /*7be0*/  STG.E.U8 desc[UR16][R2.64], R103 ;  /* 0x0000006702007986 */ /* 0x000fe2000c101110 */
[-C--:B------:R-:W-:Y:S02]  /*7bf0*/  IADD3 R30, P4, R31, R8.reuse, RZ ;  /* 0x000000081f1e7210 */ /* 0x080fe40007f9e0ff */
[----:B------:R-:W-:Y:S01]  /*7c00*/  IADD3 R32, P5, R33, R8, RZ ;  /* 0x0000000821207210 */ /* 0x000fe20007fbe0ff */
[----:B------:R-:W-:Y:S01]  /*7c10*/  STG.E.U8 desc[UR16][R10.64], R101 ;  /* 0x000000650a007986 */ /* 0x000fe2000c101110 */
        /* <DEDUP_REMOVED lines=26> */
[----:B------:R0:W-:Y:S01]  /*7dc0*/  STG.E.U8 desc[UR16][R28.64], R83 ;  /* 0x000000531c007986 */ /* 0x0001e2000c101110 */
        /* <DEDUP_REMOVED lines=13> */
[-C--:B------:R-:W-:Y:S02]  /*7ea0*/  IADD3 R58, P6, R59, R8.reuse, RZ ;  /* 0x000000083b3a7210 */ /* 0x080fe40007fde0ff */
[-C--:B------:R-:W-:Y:S02]  /*7eb0*/  IADD3 R60, P4, R61, R8.reuse, RZ ;  /* 0x000000083d3c7210 */ /* 0x080fe40007f9e0ff */
[----:B------:R-:W-:Y:S02]  /*7ec0*/  IADD3 R62, P5, R63, R8, RZ ;  /* 0x000000083f3e7210 */ /* 0x000fe40007fbe0ff */
[-C--:B------:R-:W-:Y:S02]  /*7ed0*/  LEA.HI.X.SX32 R59, R59, R9.reuse, 0x1, P6 ;  /* 0x000000093b3b7211 */ /* 0x080fe400030f0eff */
[-C--:B------:R-:W-:Y:S02]  /*7ee0*/  LEA.HI.X.SX32 R61, R61, R9.reuse, 0x1, P4 ;  /* 0x000000093d3d7211 */ /* 0x080fe400020f0eff */
[----:B------:R-:W-:-:S02]  /*7ef0*/  LEA.HI.X.SX32 R63, R63, R9, 0x1, P5 ;  /* 0x000000093f3f7211 */ /* 0x000fc400028f0eff */
[-C--:B------:R-:W-:Y:S02]  /*7f00*/  IADD3 R64, P6, R65, R8.reuse, RZ ;  /* 0x0000000841407210 */ /* 0x080fe40007fde0ff */
[-C--:B------:R-:W-:Y:S02]  /*7f10*/  IADD3 R66, P4, R67, R8.reuse, RZ ;  /* 0x0000000843427210 */ /* 0x080fe40007f9e0ff */
[----:B------:R-:W-:Y:S02]  /*7f20*/  IADD3 R68, P5, R69, R8, RZ ;  /* 0x0000000845447210 */ /* 0x000fe40007fbe0ff */
[C---:B0-----:R-:W-:Y:S02]  /*7f30*/  PRMT R29, R4.reuse, 0x7770, RZ ;  /* 0x00007770041d7816 */ /* 0x041fe400000000ff */
[----:B------:R-:W-:Y:S02]  /*7f40*/  PRMT R27, R4, 0x7771, RZ ;  /* 0x00007771041b7816 */ /* 0x000fe400000000ff */
[C---:B------:R-:W-:Y:S01]  /*7f50*/  PRMT R89, R5.reuse, 0x7770, RZ ;  /* 0x0000777005597816 */ /* 0x040fe200000000ff */
[----:B------:R-:W-:Y:S01]  /*7f60*/  STG.E.U8 desc[UR16][R38.64], R29 ;  /* 0x0000001d26007986 */ /* 0x000fe2000c101110 */
[----:B------:R-:W-:-:S02]  /*7f70*/  PRMT R17, R5, 0x7773, RZ ;  /* 0x0000777305117816 */ /* 0x000fc400000000ff */
[C---:B------:R-:W-:Y:S01]  /*7f80*/  PRMT R19, R5.reuse, 0x7772, RZ ;  /* 0x0000777205137816 */ /* 0x040fe200000000ff */
[----:B------:R-:W-:Y:S01]  /*7f90*/  STG.E.U8 desc[UR16][R40.64], R27 ;  /* 0x0000001b28007986 */ /* 0x000fe2000c101110 */
[----:B------:R-:W-:Y:S02]  /*7fa0*/  PRMT R91, R5, 0x7771, RZ ;  /* 0x00007771055b7816 */ /* 0x000fe400000000ff */
[-C--:B------:R-:W-:Y:S01]  /*7fb0*/  LEA.HI.X.SX32 R65, R65, R9.reuse, 0x1, P6 ;  /* 0x0000000941417211 */ /* 0x080fe200030f0eff */
[----:B------:R-:W-:Y:S01]  /*7fc0*/  STG.E.U8 desc[UR16][R42.64], R89 ;  /* 0x000000592a007986 */ /* 0x000fe2000c101110 */
[-C--:B------:R-:W-:Y:S02]  /*7fd0*/  LEA.HI.X.SX32 R67, R67, R9.reuse, 0x1, P4 ;  /* 0x0000000943437211 */ /* 0x080fe400020f0eff */
[----:B------:R-:W-:Y:S01]  /*7fe0*/  LEA.HI.X.SX32 R69, R69, R9, 0x1, P5 ;  /* 0x0000000945457211 */ /* 0x000fe200028f0eff */
[----:B------:R-:W-:Y:S01]  /*7ff0*/  STG.E.U8 desc[UR16][R44.64], R91 ;  /* 0x0000005b2c007986 */ /* 0x000fe2000c101110 */
[----:B------:R-:W-:-:S02]  /*8000*/  PRMT R5, R6, 0x7770, RZ ;  /* 0x0000777006057816 */ /* 0x000fc400000000ff */
[----:B------:R-:W-:Y:S02]  /*8010*/  PRMT R3, R6, 0x7771, RZ ;  /* 0x0000777106037816 */ /* 0x000fe400000000ff */
[C---:B------:R-:W-:Y:S01]  /*8020*/  PRMT R9, R7.reuse, 0x7773, RZ ;  /* 0x0000777307097816 */ /* 0x040fe200000000ff */
[----:B------:R0:W-:Y:S01]  /*8030*/  STG.E.U8 desc[UR16][R46.64], R5 ;  /* 0x000000052e007986 */ /* 0x0001e2000c101110 */
[C---:B------:R-:W-:Y:S02]  /*8040*/  PRMT R11, R7.reuse, 0x7772, RZ ;  /* 0x00007772070b7816 */ /* 0x040fe400000000ff */
[C---:B------:R-:W-:Y:S01]  /*8050*/  PRMT R25, R7.reuse, 0x7771, RZ ;  /* 0x0000777107197816 */ /* 0x040fe200000000ff */
[----:B------:R1:W-:Y:S01]  /*8060*/  STG.E.U8 desc[UR16][R48.64], R3 ;  /* 0x0000000330007986 */ /* 0x0003e2000c101110 */
[----:B------:R-:W-:Y:S02]  /*8070*/  PRMT R7, R7, 0x7770, RZ ;  /* 0x0000777007077816 */ /* 0x000fe400000000ff */
[----:B------:R-:W-:-:S02]  /*8080*/  PRMT R23, R4, 0x7772, RZ ;  /* 0x0000777204177816 */ /* 0x000fc400000000ff */
[----:B------:R-:W-:Y:S01]  /*8090*/  PRMT R21, R4, 0x7773, RZ ;  /* 0x0000777304157816 */ /* 0x000fe200000000ff */
[----:B------:R-:W-:Y:S01]  /*80a0*/  STG.E.U8 desc[UR16][R50.64], R7 ;  /* 0x0000000732007986 */ /* 0x000fe2000c101110 */
[C---:B------:R-:W-:Y:S01]  /*80b0*/  PRMT R15, R6.reuse, 0x7772, RZ ;  /* 0x00007772060f7816 */ /* 0x040fe200000000ff */
[----:B------:R-:W-:Y:S01]  /*80c0*/  IMAD.HI R4, R205, 0x4, RZ ;  /* 0x00000004cd047827 */ /* 0x000fe200078e02ff */
[----:B------:R-:W-:Y:S01]  /*80d0*/  PRMT R13, R6, 0x7773, RZ ;  /* 0x00007773060d7816 */ /* 0x000fe200000000ff */
[----:B------:R-:W-:Y:S01]  /*80e0*/  STG.E.U8 desc[UR16][R52.64], R25 ;  /* 0x0000001934007986 */ /* 0x000fe2000c101110 */
[----:B0-----:R-:W-:Y:S02]  /*80f0*/  FSEL R5, R70, -INF , P3 ;  /* 0xff80000046057808 */ /* 0x001fe40001800000 */
[----:B-1----:R-:W-:Y:S01]  /*8100*/  FSEL R3, R72, -INF , P1 ;  /* 0xff80000048037808 */ /* 0x002fe20000800000 */
[----:B------:R-:W-:Y:S01]  /*8110*/  STG.E.U8 desc[UR16][R54.64], R23 ;  /* 0x0000001736007986 */ /* 0x000fe2000c101110 */
[----:B------:R-:W-:Y:S01]  /*8120*/  SHF.L.U32 R2, R207, 0x1, RZ ;  /* 0x00000001cf027819 */ /* 0x000fe200000006ff */
[----:B------:R-:W-:-:S02]  /*8130*/  FFMA R70, R5, 0.69314718246459960938, R138 ;  /* 0x3f31721805467823 */ /* 0x000fc4000000008a */
[----:B------:R-:W-:Y:S01]  /*8140*/  STG.E.U8 desc[UR16][R56.64], R21 ;  /* 0x0000001538007986 */ /* 0x000fe2000c101110 */
[----:B------:R-:W-:Y:S01]  /*8150*/  FFMA R72, R3, 0.69314718246459960938, R228 ;  /* 0x3f31721803487823 */ /* 0x000fe200000000e4 */
[----:B------:R-:W-:Y:S02]  /*8160*/  LOP3.LUT R5, R2, 0x1f8, RZ, 0xc0, !PT ;  /* 0x000001f802057812 */ /* 0x000fe400078ec0ff */
[----:B------:R-:W-:Y:S01]  /*8170*/  STG.E.U8 desc[UR16][R58.64], R19 ;  /* 0x000000133a007986 */ /* 0x000fe2000c101110 */
[----:B------:R-:W-:-:S03]  /*8180*/  SHF.L.U32 R3, R205, 0x2, RZ ;  /* 0x00000002cd037819 */ /* 0x000fc600000006ff */
[----:B------:R-:W-:Y:S04]  /*8190*/  STG.E.U8 desc[UR16][R60.64], R17 ;  /* 0x000000113c007986 */ /* 0x000fe8000c101110 */
[----:B------:R-:W-:Y:S04]  /*81a0*/  STG.E.U8 desc[UR16][R62.64], R15 ;  /* 0x0000000f3e007986 */ /* 0x000fe8000c101110 */
[----:B------:R-:W-:Y:S04]  /*81b0*/  STG.E.U8 desc[UR16][R64.64], R13 ;  /* 0x0000000d40007986 */ /* 0x000fe8000c101110 */
[----:B------:R0:W-:Y:S04]  /*81c0*/  STG.E.U8 desc[UR16][R66.64], R11 ;  /* 0x0000000b42007986 */ /* 0x0001e8000c101110 */
[----:B------:R-:W-:Y:S01]  /*81d0*/  STG.E.U8 desc[UR16][R68.64], R9 ;  /* 0x0000000944007986 */ /* 0x000fe2000c101110 */
[----:B------:R-:W-:Y:S08]  /*81e0*/  BAR.SYNC.DEFER_BLOCKING 0x0 ;  /* 0x0000000000007b1d */ /* 0x000ff00000010000 */
[----:B0-----:R-:W0:Y:S01]  /*81f0*/  LDC.64 R10, c[0x0][0x230] ;  /* 0x00008c00ff0a7b82 */ /* 0x001e220000000a00 */
[----:B------:R-:W-:Y:S04]  /*8200*/  STS.64 [R5+UR11], R70 ;  /* 0x0000004605007988 */ /* 0x000fe80008000a0b */
[----:B------:R-:W-:Y:S03]  /*8210*/  STS.64 [R5+UR11+0x200], R72 ;  /* 0x0002004805007988 */ /* 0x000fe60008000a0b */
[----:B------:R-:W-:Y:S01]  /*8220*/  BAR.SYNC.DEFER_BLOCKING 0x0 ;  /* 0x0000000000007b1d */ /* 0x000fe20000010000 */
[----:B0-----:R-:W-:-:S04]  /*8230*/  IADD3 R2, P0, P1, R3, UR6, R10 ;  /* 0x0000000603027c10 */ /* 0x001fc8000f91e00a */
[----:B------:R-:W-:Y:S01]  /*8240*/  IADD3.X R3, R4, UR5, R11, P0, P1 ;  /* 0x0000000504037c10 */ /* 0x000fe200087e240b */
[----:B------:R-:W0:Y:S04]  /*8250*/  LDS R7, [R0] ;  /* 0x0000000000077984 */ /* 0x000e280000000800 */
[----:B0-----:R-:W-:Y:S01]  /*8260*/  STG.E desc[UR16][R2.64], R7 ;  /* 0x0000000702007986 */ /* 0x001fe2000c101910 */
[----:B------:R-:W-:Y:S05]  /*8270*/  EXIT ;  /* 0x000000000000794d */ /* 0x000fea0003800000 */
.L_x_2:
[----:B------:R-:W-:-:S00]  /*8280*/  BRA `(.L_x_2) ;  /* 0xfffffffc00fc7947 */ /* 0x000fc0000383ffff */
[----:B------:R-:W-:-:S00]  /*8290*/  NOP ;  /* 0x0000000000007918 */ /* 0x000fc00000000000 */
        /* <DEDUP_REMOVED lines=14> */
.L_x_3:


//--------------------- .nv.global.init           --------------------------
	.section	.nv.global.init,"aw",@progbits
.nv.global.init:
	.type		_$_str,@object
	.size		_$_str,(.L_0 - _$_str)
_$_str:
        /*0000*/ 	.byte	0x5f, 0x5f, 0x43, 0x55, 0x44, 0x41, 0x5f, 0x46, 0x54, 0x5a, 0x00
.L_0:


//--------------------- .nv.shared.attn_fwd       --------------------------
	.section	.nv.shared.attn_fwd,"aw",@nobits
	.sectionflags	@""
	.align	16
	.zero		1024


//--------------------- .nv.shared.reserved.0     --------------------------
	.section	.nv.shared.reserved.0,"aw",@nobits
	.weak		__nv_reservedSMEM_offset_0_alias
	.size		__nv_reservedSMEM_offset_0_alias, 0, 0
	.other		__nv_reservedSMEM_offset_0_alias,@"STO_CUDA_RESERVED_SHARED STV_DEFAULT"
__nv_reservedSMEM_offset_0_alias:
	.zero		0


//--------------------- .nv.constant0.attn_fwd    --------------------------
	.section	.nv.constant0.attn_fwd,"a",@progbits
	.sectionflags	@""
	.align	4
.nv.constant0.attn_fwd:
	.zero		664


//--------------------- SYMBOLS --------------------------

	.type		.nv.reservedSmem.offset0,@object
	.size		.nv.reservedSmem.offset0,0x4
